	.target	sm_90a

	.elftype	@"ET_EXEC"


//--------------------- .note.nv.tkinfo           --------------------------
	.section	.note.nv.tkinfo,"",@"SHT_NOTE"
	.sectionflags	@"SHF_NOTE_NV_TKINFO"
	.tkinfo
        /*0018*/ 	.word	0x00000002
        /*0030*/ 	.string	""
        /*0030*/ 	.string	"ptxas"
        /*0030*/ 	.string	"Cuda compilation tools, release 13.0, V13.0.88"
        /*0030*/ 	.string	"Build cuda_13.0.r13.0/compiler.36424714_0"
        /*0030*/ 	.string	"-v  -suppress-debug-info  -lineinfo  -arch sm_90a "



//--------------------- .note.nv.cuinfo           --------------------------
	.section	.note.nv.cuinfo,"",@"SHT_NOTE"
	.sectionflags	@"SHF_NOTE_NV_CUINFO"
        /*0018*/ 	.short	0x0002
        /*001a*/ 	.short	0x005a
        /*001c*/ 	.short	0x0082
	.zero		2


//--------------------- .nv.info                  --------------------------
	.section	.nv.info,"",@"SHT_CUDA_INFO"
	.align	4


	//----- nvinfo : EIATTR_REGCOUNT
	.align		4
        /*0000*/ 	.byte	0x04, 0x2f
        /*0002*/ 	.short	(.L_1 - .L_0)
	.align		4
.L_0:
        /*0004*/ 	.word	index@(matmul_kernel)
        /*0008*/ 	.word	0x00000050


	//----- nvinfo : EIATTR_FRAME_SIZE
	.align		4
.L_1:
        /*000c*/ 	.byte	0x04, 0x11
        /*000e*/ 	.short	(.L_3 - .L_2)
	.align		4
.L_2:
        /*0010*/ 	.word	index@(matmul_kernel)
        /*0014*/ 	.word	0x00000000


	//----- nvinfo : EIATTR_MIN_STACK_SIZE
	.align		4
.L_3:
        /*0018*/ 	.byte	0x04, 0x12
        /*001a*/ 	.short	(.L_5 - .L_4)
	.align		4
.L_4:
        /*001c*/ 	.word	index@(matmul_kernel)
        /*0020*/ 	.word	0x00000000
.L_5:


//--------------------- .nv.compat                --------------------------
	.section	.nv.compat,"",@"SHT_CUDA_COMPAT_INFO"
	.align	4
        /*0000*/ 	.byte	0x02, 0x09, 0x01, 0x00, 0x02, 0x02, 0x01, 0x00, 0x02, 0x05, 0x05, 0x00, 0x03, 0x07, 0x01, 0x01
        /*0010*/ 	.byte	0x02, 0x03, 0x00, 0x00, 0x02, 0x06, 0x01, 0x00, 0x04, 0x0b, 0x08, 0x00, 0x00, 0x00, 0x00, 0x00
        /*0020*/ 	.byte	0x00, 0x00, 0x00, 0x00


//--------------------- .nv.info.matmul_kernel    --------------------------
	.section	.nv.info.matmul_kernel,"",@"SHT_CUDA_INFO"
	.sectionflags	@""
	.align	4


	//----- nvinfo : EIATTR_CUDA_API_VERSION
	.align		4
        /*0000*/ 	.byte	0x04, 0x37
        /*0002*/ 	.short	(.L_7 - .L_6)
.L_6:
        /*0004*/ 	.word	0x00000082


	//----- nvinfo : EIATTR_KPARAM_INFO
	.align		4
.L_7:
        /*0008*/ 	.byte	0x04, 0x17
        /*000a*/ 	.short	(.L_9 - .L_8)
.L_8:
        /*000c*/ 	.word	0x00000000
        /*0010*/ 	.short	0x000d
        /*0012*/ 	.short	0x0048
        /*0014*/ 	.byte	0x00, 0xf4, 0x21, 0x00


	//----- nvinfo : EIATTR_KPARAM_INFO
	.align		4
.L_9:
        /*0018*/ 	.byte	0x04, 0x17
        /*001a*/ 	.short	(.L_11 - .L_10)
.L_10:
        /*001c*/ 	.word	0x00000000
        /*0020*/ 	.short	0x000c
        /*0022*/ 	.short	0x0040
        /*0024*/ 	.byte	0x00, 0xf4, 0x21, 0x00


	//----- nvinfo : EIATTR_KPARAM_INFO
	.align		4
.L_11:
        /*0028*/ 	.byte	0x04, 0x17
        /*002a*/ 	.short	(.L_13 - .L_12)
.L_12:
        /*002c*/ 	.word	0x00000000
        /*0030*/ 	.short	0x000b
        /*0032*/ 	.short	0x0038
        /*0034*/ 	.byte	0x00, 0xf0, 0x11, 0x00


	//----- nvinfo : EIATTR_KPARAM_INFO
	.align		4
.L_13:
        /*0038*/ 	.byte	0x04, 0x17
        /*003a*/ 	.short	(.L_15 - .L_14)
.L_14:
        /*003c*/ 	.word	0x00000000
        /*0040*/ 	.short	0x000a
        /*0042*/ 	.short	0x0034
        /*0044*/ 	.byte	0x00, 0xf0, 0x11, 0x00


	//----- nvinfo : EIATTR_KPARAM_INFO
	.align		4
.L_15:
        /*0048*/ 	.byte	0x04, 0x17
        /*004a*/ 	.short	(.L_17 - .L_16)
.L_16:
        /*004c*/ 	.word	0x00000000
        /*0050*/ 	.short	0x0009
        /*0052*/ 	.short	0x0030
        /*0054*/ 	.byte	0x00, 0xf0, 0x11, 0x00


	//----- nvinfo : EIATTR_KPARAM_INFO
	.align		4
.L_17:
        /*0058*/ 	.byte	0x04, 0x17
        /*005a*/ 	.short	(.L_19 - .L_18)
.L_18:
        /*005c*/ 	.word	0x00000000
        /*0060*/ 	.short	0x0008
        /*0062*/ 	.short	0x002c
        /*0064*/ 	.byte	0x00, 0xf0, 0x11, 0x00


	//----- nvinfo : EIATTR_KPARAM_INFO
	.align		4
.L_19:
        /*0068*/ 	.byte	0x04, 0x17
        /*006a*/ 	.short	(.L_21 - .L_20)
.L_20:
        /*006c*/ 	.word	0x00000000
        /*0070*/ 	.short	0x0007
        /*0072*/ 	.short	0x0028
        /*0074*/ 	.byte	0x00, 0xf0, 0x11, 0x00


	//----- nvinfo : EIATTR_KPARAM_INFO
	.align		4
.L_21:
        /*0078*/ 	.byte	0x04, 0x17
        /*007a*/ 	.short	(.L_23 - .L_22)
.L_22:
        /*007c*/ 	.word	0x00000000
        /*0080*/ 	.short	0x0006
        /*0082*/ 	.short	0x0024
        /*0084*/ 	.byte	0x00, 0xf0, 0x11, 0x00


	//----- nvinfo : EIATTR_KPARAM_INFO
	.align		4
.L_23:
        /*0088*/ 	.byte	0x04, 0x17
        /*008a*/ 	.short	(.L_25 - .L_24)
.L_24:
        /*008c*/ 	.word	0x00000000
        /*0090*/ 	.short	0x0005
        /*0092*/ 	.short	0x0020
        /*0094*/ 	.byte	0x00, 0xf0, 0x11, 0x00


	//----- nvinfo : EIATTR_KPARAM_INFO
	.align		4
.L_25:
        /*0098*/ 	.byte	0x04, 0x17
        /*009a*/ 	.short	(.L_27 - .L_26)
.L_26:
        /*009c*/ 	.word	0x00000000
        /*00a0*/ 	.short	0x0004
        /*00a2*/ 	.short	0x001c
        /*00a4*/ 	.byte	0x00, 0xf0, 0x11, 0x00


	//----- nvinfo : EIATTR_KPARAM_INFO
	.align		4
.L_27:
        /*00a8*/ 	.byte	0x04, 0x17
        /*00aa*/ 	.short	(.L_29 - .L_28)
.L_28:
        /*00ac*/ 	.word	0x00000000
        /*00b0*/ 	.short	0x0003
        /*00b2*/ 	.short	0x0018
        /*00b4*/ 	.byte	0x00, 0xf0, 0x11, 0x00


	//----- nvinfo : EIATTR_KPARAM_INFO
	.align		4
.L_29:
        /*00b8*/ 	.byte	0x04, 0x17
        /*00ba*/ 	.short	(.L_31 - .L_30)
.L_30:
        /*00bc*/ 	.word	0x00000000
        /*00c0*/ 	.short	0x0002
        /*00c2*/ 	.short	0x0010
        /*00c4*/ 	.byte	0x00, 0xf4, 0x21, 0x00


	//----- nvinfo : EIATTR_KPARAM_INFO
	.align		4
.L_31:
        /*00c8*/ 	.byte	0x04, 0x17
        /*00ca*/ 	.short	(.L_33 - .L_32)
.L_32:
        /*00cc*/ 	.word	0x00000000
        /*00d0*/ 	.short	0x0001
        /*00d2*/ 	.short	0x0008
        /*00d4*/ 	.byte	0x00, 0xf4, 0x21, 0x00


	//----- nvinfo : EIATTR_KPARAM_INFO
	.align		4
.L_33:
        /*00d8*/ 	.byte	0x04, 0x17
        /*00da*/ 	.short	(.L_35 - .L_34)
.L_34:
        /*00dc*/ 	.word	0x00000000
        /*00e0*/ 	.short	0x0000
        /*00e2*/ 	.short	0x0000
        /*00e4*/ 	.byte	0x00, 0xf4, 0x21, 0x00


	//----- nvinfo : EIATTR_SPARSE_MMA_MASK
	.align		4
.L_35:
        /*00e8*/ 	.byte	0x03, 0x50
        /*00ea*/ 	.short	0x0000


	//----- nvinfo : EIATTR_MAXREG_COUNT
	.align		4
        /*00ec*/ 	.byte	0x03, 0x1b
        /*00ee*/ 	.short	0x00ff


	//----- nvinfo : EIATTR_NUM_BARRIERS
	.align		4
        /*00f0*/ 	.byte	0x02, 0x4c
        /*00f2*/ 	.byte	0x01
	.zero		1


	//----- nvinfo : EIATTR_MERCURY_ISA_VERSION
	.align		4
        /*00f4*/ 	.byte	0x03, 0x5f
        /*00f6*/ 	.short	0x0101


	//----- nvinfo : EIATTR_EXIT_INSTR_OFFSETS
	.align		4
        /*00f8*/ 	.byte	0x04, 0x1c
        /*00fa*/ 	.short	(.L_37 - .L_36)


	//   ....[0]....
.L_36:
        /*00fc*/ 	.word	0x00002880


	//   ....[1]....
        /*0100*/ 	.word	0x000028b0


	//----- nvinfo : EIATTR_REQNTID
	.align		4
.L_37:
        /*0104*/ 	.byte	0x04, 0x10
        /*0106*/ 	.short	(.L_39 - .L_38)
.L_38:
        /*0108*/ 	.word	0x00000100
        /*010c*/ 	.word	0x00000001
        /*0110*/ 	.word	0x00000001


	//----- nvinfo : EIATTR_CBANK_PARAM_SIZE
	.align		4
.L_39:
        /*0114*/ 	.byte	0x03, 0x19
        /*0116*/ 	.short	0x0050


	//----- nvinfo : EIATTR_PARAM_CBANK
	.align		4
        /*0118*/ 	.byte	0x04, 0x0a
        /*011a*/ 	.short	(.L_41 - .L_40)
	.align		4
.L_40:
        /*011c*/ 	.word	index@(.nv.constant0.matmul_kernel)
        /*0120*/ 	.short	0x0210
        /*0122*/ 	.short	0x0050


	//----- nvinfo : EIATTR_SW_WAR
	.align		4
.L_41:
        /*0124*/ 	.byte	0x04, 0x36
        /*0126*/ 	.short	(.L_43 - .L_42)
.L_42:
        /*0128*/ 	.word	0x00000008
.L_43:


//--------------------- .nv.callgraph             --------------------------
	.section	.nv.callgraph,"",@"SHT_CUDA_CALLGRAPH"
	.align	4
	.sectionentsize	8
	.align		4
        /*0000*/ 	.word	0x00000000
	.align		4
        /*0004*/ 	.word	0xffffffff
	.align		4
        /*0008*/ 	.word	0x00000000
	.align		4
        /*000c*/ 	.word	0xfffffffe
	.align		4
        /*0010*/ 	.word	0x00000000
	.align		4
        /*0014*/ 	.word	0xfffffffd
	.align		4
        /*0018*/ 	.word	0x00000000
	.align		4
        /*001c*/ 	.word	0xfffffffc


//--------------------- .text.matmul_kernel       --------------------------
	.section	.text.matmul_kernel,"ax",@progbits
	.align	128
        .global         matmul_kernel
        .type           matmul_kernel,@function
        .size           matmul_kernel,(.L_x_3 - matmul_kernel)
        .other          matmul_kernel,@"STO_CUDA_ENTRY STV_DEFAULT"
matmul_kernel:
.text.matmul_kernel:
[----:B------:R-:W-:Y:S08]  /*0000*/  LDC R1, c[0x0][0x28] ;  /* 0x00000a00ff017b82 */ /* 0x000ff00000000800 */
[----:B------:R-:W0:Y:S01]  /*0010*/  LDC.64 R8, c[0x0][0x228] ;  /* 0x00008a00ff087b82 */ /* 0x000e220000000a00 */
[----:B------:R-:W1:Y:S01]  /*0020*/  S2R R5, SR_CTAID.X ;  /* 0x0000000000057919 */ /* 0x000e620000002500 */
[----:B------:R-:W-:Y:S01]  /*0030*/  UMOV UR4, 0x400 ;  /* 0x0000040000047882 */ /* 0x000fe20000000000 */
[----:B------:R-:W-:-:S05]  /*0040*/  ULDC.64 UR6, c[0x0][0x208] ;  /* 0x0000820000067ab9 */ /* 0x000fca0000000a00 */
[----:B------:R-:W2:Y:S01]  /*0050*/  S2UR UR5, SR_CgaCtaId ;  /* 0x00000000000579c3 */ /* 0x000ea20000008800 */
[----:B0-----:R-:W-:-:S05]  /*0060*/  VIADD R0, R9, 0x7f ;  /* 0x0000007f09007836 */ /* 0x001fca0000000000 */
[----:B------:R-:W-:Y:S01]  /*0070*/  SHF.R.S32.HI R3, RZ, 0x1f, R0 ;  /* 0x0000001fff037819 */ /* 0x000fe20000011400 */
[----:B--2---:R-:W-:-:S03]  /*0080*/  ULEA UR4, UR5, UR4, 0x18 ;  /* 0x0000000405047291 */ /* 0x004fc6000f8ec03f */
[----:B------:R-:W-:Y:S02]  /*0090*/  LEA.HI R3, R3, R0, RZ, 0x7 ;  /* 0x0000000003037211 */ /* 0x000fe400078f38ff */
[----:B-1----:R-:W-:Y:S02]  /*00a0*/  IABS R10, R5 ;  /* 0x00000005000a7213 */ /* 0x002fe40000000000 */
[----:B------:R-:W-:-:S05]  /*00b0*/  SHF.R.S32.HI R3, RZ, 0x7, R3 ;  /* 0x00000007ff037819 */ /* 0x000fca0000011403 */
[----:B------:R-:W-:-:S05]  /*00c0*/  IMAD.SHL.U32 R4, R3, 0x8, RZ ;  /* 0x0000000803047824 */ /* 0x000fca00078e00ff */
[-C--:B------:R-:W-:Y:S02]  /*00d0*/  IABS R7, R4.reuse ;  /* 0x0000000400077213 */ /* 0x080fe40000000000 */
[----:B------:R-:W-:Y:S02]  /*00e0*/  IABS R12, R4 ;  /* 0x00000004000c7213 */ /* 0x000fe40000000000 */
[----:B------:R-:W0:Y:S08]  /*00f0*/  I2F.RP R0, R7 ;  /* 0x0000000700007306 */ /* 0x000e300000209400 */
[----:B0-----:R-:W0:Y:S02]  /*0100*/  MUFU.RCP R0, R0 ;  /* 0x0000000000007308 */ /* 0x001e240000001000 */
[----:B0-----:R-:W-:-:S02]  /*0110*/  VIADD R2, R0, 0xffffffe ;  /* 0x0ffffffe00027836 */ /* 0x001fc40000000000 */
[----:B------:R-:W-:-:S04]  /*0120*/  IMAD.MOV R0, RZ, RZ, -R12 ;  /* 0x000000ffff007224 */ /* 0x000fc800078e0a0c */
[----:B------:R0:W1:Y:S01]  /*0130*/  F2I.FTZ.U32.TRUNC.NTZ R3, R2 ;  /* 0x0000000200037305 */ /* 0x000062000021f000 */
[----:B------:R-:W2:Y:S01]  /*0140*/  LDC R12, c[0x0][0x230] ;  /* 0x00008c00ff0c7b82 */ /* 0x000ea20000000800 */
[----:B0-----:R-:W-:Y:S02]  /*0150*/  IMAD.MOV.U32 R2, RZ, RZ, RZ ;  /* 0x000000ffff027224 */ /* 0x001fe400078e00ff */
[----:B-1----:R-:W-:-:S04]  /*0160*/  IMAD.MOV R6, RZ, RZ, -R3 ;  /* 0x000000ffff067224 */ /* 0x002fc800078e0a03 */
[----:B------:R-:W-:Y:S02]  /*0170*/  IMAD R11, R6, R7, RZ ;  /* 0x00000007060b7224 */ /* 0x000fe400078e02ff */
[----:B------:R-:W-:Y:S02]  /*0180*/  IMAD.MOV.U32 R6, RZ, RZ, R10 ;  /* 0x000000ffff067224 */ /* 0x000fe400078e000a */
[----:B------:R-:W-:-:S04]  /*0190*/  IMAD.HI.U32 R3, R3, R11, R2 ;  /* 0x0000000b03037227 */ /* 0x000fc800078e0002 */
[----:B--2---:R-:W-:Y:S02]  /*01a0*/  VIADD R12, R12, 0x1f ;  /* 0x0000001f0c0c7836 */ /* 0x004fe40000000000 */
[----:B------:R-:W-:-:S04]  /*01b0*/  IMAD.HI.U32 R3, R3, R6, RZ ;  /* 0x0000000603037227 */ /* 0x000fc800078e00ff */
[----:B------:R-:W-:-:S05]  /*01c0*/  IMAD R0, R3, R0, R6 ;  /* 0x0000000003007224 */ /* 0x000fca00078e0206 */
[----:B------:R-:W-:-:S13]  /*01d0*/  ISETP.GT.U32.AND P1, PT, R7, R0, PT ;  /* 0x000000000700720c */ /* 0x000fda0003f24070 */
[----:B------:R-:W-:Y:S02]  /*01e0*/  @!P1 IMAD.IADD R0, R0, 0x1, -R7 ;  /* 0x0000000100009824 */ /* 0x000fe400078e0a07 */
[----:B------:R-:W-:Y:S01]  /*01f0*/  @!P1 VIADD R3, R3, 0x1 ;  /* 0x0000000103039836 */ /* 0x000fe20000000000 */
[----:B------:R-:W-:Y:S02]  /*0200*/  ISETP.NE.AND P1, PT, R4, RZ, PT ;  /* 0x000000ff0400720c */ /* 0x000fe40003f25270 */
[----:B------:R-:W-:Y:S02]  /*0210*/  ISETP.GE.U32.AND P0, PT, R0, R7, PT ;  /* 0x000000070000720c */ /* 0x000fe40003f06070 */
[----:B------:R-:W-:-:S04]  /*0220*/  LOP3.LUT R0, R5, R4, RZ, 0x3c, !PT ;  /* 0x0000000405007212 */ /* 0x000fc800078e3cff */
[----:B------:R-:W-:Y:S01]  /*0230*/  ISETP.GE.AND P2, PT, R0, RZ, PT ;  /* 0x000000ff0000720c */ /* 0x000fe20003f46270 */
[----:B------:R-:W-:-:S06]  /*0240*/  VIADD R0, R8, 0xf ;  /* 0x0000000f08007836 */ /* 0x000fcc0000000000 */
[----:B------:R-:W-:-:S04]  /*0250*/  @P0 VIADD R3, R3, 0x1 ;  /* 0x0000000103030836 */ /* 0x000fc80000000000 */
[----:B------:R-:W-:Y:S01]  /*0260*/  IMAD.MOV.U32 R2, RZ, RZ, R3 ;  /* 0x000000ffff027224 */ /* 0x000fe200078e0003 */
[----:B------:R-:W-:-:S03]  /*0270*/  SHF.R.S32.HI R3, RZ, 0x1f, R0 ;  /* 0x0000001fff037819 */ /* 0x000fc60000011400 */
[----:B------:R-:W-:Y:S01]  /*0280*/  @!P2 IMAD.MOV R2, RZ, RZ, -R2 ;  /* 0x000000ffff02a224 */ /* 0x000fe200078e0a02 */
[----:B------:R-:W-:Y:S02]  /*0290*/  @!P1 LOP3.LUT R2, RZ, R4, RZ, 0x33, !PT ;  /* 0x00000004ff029212 */ /* 0x000fe400078e33ff */
[----:B------:R-:W-:-:S03]  /*02a0*/  LEA.HI R3, R3, R0, RZ, 0x4 ;  /* 0x0000000003037211 */ /* 0x000fc600078f20ff */
[----:B------:R-:W-:Y:S02]  /*02b0*/  IMAD.SHL.U32 R6, R2, 0x8, RZ ;  /* 0x0000000802067824 */ /* 0x000fe400078e00ff */
[----:B------:R-:W-:-:S03]  /*02c0*/  IMAD.MOV R2, RZ, RZ, -R2 ;  /* 0x000000ffff027224 */ /* 0x000fc600078e0a02 */
[----:B------:R-:W-:Y:S01]  /*02d0*/  LEA.HI.SX32 R3, R3, -R6, 0x1c ;  /* 0x8000000603037211 */ /* 0x000fe200078fe2ff */
[----:B------:R-:W-:-:S03]  /*02e0*/  IMAD R13, R4, R2, R5 ;  /* 0x00000002040d7224 */ /* 0x000fc600078e0205 */
[----:B------:R-:W-:-:S04]  /*02f0*/  VIMNMX R10, R3, 0x8, PT ;  /* 0x00000008030a7848 */ /* 0x000fc80003fe0100 */
[-C--:B------:R-:W-:Y:S02]  /*0300*/  IABS R7, R10.reuse ;  /* 0x0000000a00077213 */ /* 0x080fe40000000000 */
[----:B------:R-:W-:Y:S02]  /*0310*/  IABS R4, R10 ;  /* 0x0000000a00047213 */ /* 0x000fe40000000000 */
[----:B------:R-:W0:Y:S08]  /*0320*/  I2F.RP R0, R7 ;  /* 0x0000000700007306 */ /* 0x000e300000209400 */
[----:B0-----:R-:W0:Y:S02]  /*0330*/  MUFU.RCP R0, R0 ;  /* 0x0000000000007308 */ /* 0x001e240000001000 */
[----:B0-----:R-:W-:-:S06]  /*0340*/  VIADD R3, R0, 0xffffffe ;  /* 0x0ffffffe00037836 */ /* 0x001fcc0000000000 */
[----:B------:R-:W0:Y:S02]  /*0350*/  F2I.FTZ.U32.TRUNC.NTZ R3, R3 ;  /* 0x0000000300037305 */ /* 0x000e24000021f000 */
[----:B0-----:R-:W-:-:S04]  /*0360*/  IMAD.MOV R11, RZ, RZ, -R3 ;  /* 0x000000ffff0b7224 */ /* 0x001fc800078e0a03 */
[----:B------:R-:W-:Y:S01]  /*0370*/  IMAD.MOV.U32 R2, RZ, RZ, R11 ;  /* 0x000000ffff027224 */ /* 0x000fe200078e000b */
[----:B------:R-:W-:-:S03]  /*0380*/  IABS R11, R13 ;  /* 0x0000000d000b7213 */ /* 0x000fc60000000000 */
[----:B------:R-:W-:Y:S02]  /*0390*/  IMAD R5, R2, R7, RZ ;  /* 0x0000000702057224 */ /* 0x000fe400078e02ff */
[----:B------:R-:W-:-:S04]  /*03a0*/  IMAD.MOV.U32 R2, RZ, RZ, RZ ;  /* 0x000000ffff027224 */ /* 0x000fc800078e00ff */
[----:B------:R-:W-:-:S04]  /*03b0*/  IMAD.HI.U32 R2, R3, R5, R2 ;  /* 0x0000000503027227 */ /* 0x000fc800078e0002 */
[----:B------:R-:W-:Y:S02]  /*03c0*/  IMAD.MOV R3, RZ, RZ, -R4 ;  /* 0x000000ffff037224 */ /* 0x000fe400078e0a04 */
[----:B------:R-:W-:-:S04]  /*03d0*/  IMAD.HI.U32 R0, R2, R11, RZ ;  /* 0x0000000b02007227 */ /* 0x000fc800078e00ff */
[----:B------:R-:W-:Y:S01]  /*03e0*/  IMAD R2, R0, R3, R11 ;  /* 0x0000000300027224 */ /* 0x000fe200078e020b */
[----:B------:R-:W-:-:S04]  /*03f0*/  LOP3.LUT R3, R13, R10, RZ, 0x3c, !PT ;  /* 0x0000000a0d037212 */ /* 0x000fc800078e3cff */
[----:B------:R-:W-:Y:S02]  /*0400*/  ISETP.GT.U32.AND P1, PT, R7, R2, PT ;  /* 0x000000020700720c */ /* 0x000fe40003f24070 */
[----:B------:R-:W-:-:S11]  /*0410*/  ISETP.GE.AND P2, PT, R3, RZ, PT ;  /* 0x000000ff0300720c */ /* 0x000fd60003f46270 */
[----:B------:R-:W-:Y:S02]  /*0420*/  @!P1 IMAD.IADD R2, R2, 0x1, -R7 ;  /* 0x0000000102029824 */ /* 0x000fe400078e0a07 */
[----:B------:R-:W-:Y:S01]  /*0430*/  @!P1 VIADD R0, R0, 0x1 ;  /* 0x0000000100009836 */ /* 0x000fe20000000000 */
[----:B------:R-:W-:Y:S02]  /*0440*/  ISETP.NE.AND P1, PT, R10, RZ, PT ;  /* 0x000000ff0a00720c */ /* 0x000fe40003f25270 */
[----:B------:R-:W-:Y:S02]  /*0450*/  ISETP.GE.U32.AND P0, PT, R2, R7, PT ;  /* 0x000000070200720c */ /* 0x000fe40003f06070 */
[----:B------:R-:W0:Y:S11]  /*0460*/  S2R R2, SR_TID.X ;  /* 0x0000000000027919 */ /* 0x000e360000002100 */
[----:B------:R-:W-:Y:S01]  /*0470*/  @P0 VIADD R0, R0, 0x1 ;  /* 0x0000000100000836 */ /* 0x000fe20000000000 */
[----:B------:R-:W-:-:S03]  /*0480*/  ISETP.GT.AND P0, PT, R12, 0x1f, PT ;  /* 0x0000001f0c00780c */ /* 0x000fc60003f04270 */
[----:B------:R-:W-:Y:S01]  /*0490*/  @!P2 IMAD.MOV R0, RZ, RZ, -R0 ;  /* 0x000000ffff00a224 */ /* 0x000fe200078e0a00 */
[----:B------:R-:W-:-:S04]  /*04a0*/  @!P1 LOP3.LUT R0, RZ, R10, RZ, 0x33, !PT ;  /* 0x0000000aff009212 */ /* 0x000fc800078e33ff */
[C---:B------:R-:W-:Y:S01]  /*04b0*/  IADD3 R3, -R0.reuse, RZ, RZ ;  /* 0x000000ff00037210 */ /* 0x040fe20007ffe1ff */
[----:B------:R-:W-:-:S04]  /*04c0*/  IMAD.SHL.U32 R60, R0, 0x80, RZ ;  /* 0x00000080003c7824 */ /* 0x000fc800078e00ff */
[----:B------:R-:W-:Y:S01]  /*04d0*/  IMAD R3, R10, R3, R13 ;  /* 0x000000030a037224 */ /* 0x000fe200078e020d */
[----:B------:R-:W-:Y:S02]  /*04e0*/  @!P0 CS2R R24, SRZ ;  /* 0x0000000000188805 */ /* 0x000fe4000001ff00 */
[----:B------:R-:W-:Y:S01]  /*04f0*/  @!P0 CS2R R26, SRZ ;  /* 0x00000000001a8805 */ /* 0x000fe2000001ff00 */
[----:B------:R-:W-:Y:S01]  /*0500*/  IMAD.IADD R3, R6, 0x1, R3 ;  /* 0x0000000106037824 */ /* 0x000fe200078e0203 */
[C---:B0-----:R-:W-:Y:S01]  /*0510*/  LOP3.LUT R64, R2.reuse, 0xf, RZ, 0xc0, !PT ;  /* 0x0000000f02407812 */ /* 0x041fe200078ec0ff */
[C---:B------:R-:W-:Y:S01]  /*0520*/  @!P0 IMAD.SHL.U32 R61, R2.reuse, 0x20, RZ ;  /* 0x00000020023d8824 */ /* 0x040fe200078e00ff */
[----:B------:R-:W-:Y:S02]  /*0530*/  SHF.R.U32.HI R62, RZ, 0x4, R2 ;  /* 0x00000004ff3e7819 */ /* 0x000fe40000011602 */
[C---:B------:R-:W-:Y:S01]  /*0540*/  LOP3.LUT R5, R2.reuse, 0xe0, RZ, 0xc0, !PT ;  /* 0x000000e002057812 */ /* 0x040fe200078ec0ff */
[----:B------:R-:W-:Y:S01]  /*0550*/  IMAD R64, R3, 0x10, R64 ;  /* 0x0000001003407824 */ /* 0x000fe200078e0240 */
[----:B------:R-:W-:-:S02]  /*0560*/  LOP3.LUT R63, R2, 0x1f, RZ, 0xc0, !PT ;  /* 0x0000001f023f7812 */ /* 0x000fc400078ec0ff */
[----:B------:R-:W-:Y:S02]  /*0570*/  SGXT.U32 R62, R62, 0x4 ;  /* 0x000000043e3e781a */ /* 0x000fe40000000000 */
[----:B------:R-:W-:Y:S01]  /*0580*/  @!P0 LOP3.LUT R61, R61, 0x60, RZ, 0xc0, !PT ;  /* 0x000000603d3d8812 */ /* 0x000fe200078ec0ff */
[----:B------:R-:W-:Y:S06]  /*0590*/  @!P0 BRA `(.L_x_0) ;  /* 0x0000001c00688947 */ /* 0x000fec0003800000 */
[----:B------:R-:W-:Y:S01]  /*05a0*/  IABS R18, R8 ;  /* 0x0000000800127213 */ /* 0x000fe20000000000 */
[C---:B------:R-:W-:Y:S01]  /*05b0*/  IMAD.SHL.U32 R58, R2.reuse, 0x2, RZ ;  /* 0x00000002023a7824 */ /* 0x040fe200078e00ff */
[----:B------:R-:W-:Y:S01]  /*05c0*/  IABS R3, R9 ;  /* 0x0000000900037213 */ /* 0x000fe20000000000 */
[----:B------:R-:W-:Y:S01]  /*05d0*/  IMAD.SHL.U32 R61, R2, 0x20, RZ ;  /* 0x00000020023d7824 */ /* 0x000fe200078e00ff */
[----:B------:R-:W0:Y:S01]  /*05e0*/  I2F.RP R4, R18 ;  /* 0x0000001200047306 */ /* 0x000e220000209400 */
[----:B------:R-:W-:Y:S01]  /*05f0*/  IABS R15, R64 ;  /* 0x00000040000f7213 */ /* 0x000fe20000000000 */
[----:B------:R-:W-:Y:S01]  /*0600*/  ULDC.64 UR8, c[0x0][0x210] ;  /* 0x0000840000087ab9 */ /* 0x000fe20000000a00 */
[----:B------:R-:W-:Y:S01]  /*0610*/  SHF.R.U32.HI R14, RZ, 0x2, R2 ;  /* 0x00000002ff0e7819 */ /* 0x000fe20000011602 */
[----:B------:R-:W-:Y:S01]  /*0620*/  ULDC UR5, c[0x0][0x234] ;  /* 0x00008d0000057ab9 */ /* 0x000fe20000000800 */
[----:B------:R-:W-:Y:S02]  /*0630*/  LOP3.LUT R59, R58, 0x1fe, RZ, 0xc0, !PT ;  /* 0x000001fe3a3b7812 */ /* 0x000fe400078ec0ff */
[----:B------:R-:W-:Y:S01]  /*0640*/  ISETP.GE.AND P6, PT, R64, RZ, PT ;  /* 0x000000ff4000720c */ /* 0x000fe20003fc6270 */
[----:B------:R-:W1:Y:S01]  /*0650*/  I2F.RP R0, R3 ;  /* 0x0000000300007306 */ /* 0x000e620000209400 */
[----:B------:R-:W-:-:S02]  /*0660*/  LOP3.LUT R59, R59, 0x30, R14, 0x78, !PT ;  /* 0x000000303b3b7812 */ /* 0x000fc400078e780e */
[----:B------:R-:W-:-:S05]  /*0670*/  LOP3.LUT R61, R61, 0x60, RZ, 0xc0, !PT ;  /* 0x000000603d3d7812 */ /* 0x000fca00078ec0ff */
[----:B0-----:R-:W0:Y:S08]  /*0680*/  MUFU.RCP R4, R4 ;  /* 0x0000000400047308 */ /* 0x001e300000001000 */
[----:B-1----:R-:W1:Y:S01]  /*0690*/  MUFU.RCP R0, R0 ;  /* 0x0000000000007308 */ /* 0x002e620000001000 */
[----:B0-----:R-:W-:Y:S01]  /*06a0*/  VIADD R10, R4, 0xffffffe ;  /* 0x0ffffffe040a7836 */ /* 0x001fe20000000000 */
[----:B------:R-:W-:-:S06]  /*06b0*/  LEA.HI R4, R5, R60, RZ, 0x1b ;  /* 0x0000003c05047211 */ /* 0x000fcc00078fd8ff */
[----:B------:R0:W2:Y:S01]  /*06c0*/  F2I.FTZ.U32.TRUNC.NTZ R11, R10 ;  /* 0x0000000a000b7305 */ /* 0x0000a2000021f000 */
[C---:B------:R-:W-:Y:S01]  /*06d0*/  IADD3 R23, R4.reuse, 0x58, RZ ;  /* 0x0000005804177810 */ /* 0x040fe20007ffe0ff */
[----:B------:R-:W-:Y:S02]  /*06e0*/  VIADD R17, R4, 0x78 ;  /* 0x0000007804117836 */ /* 0x000fe40000000000 */
[----:B-1----:R-:W-:Y:S02]  /*06f0*/  VIADD R6, R0, 0xffffffe ;  /* 0x0ffffffe00067836 */ /* 0x002fe40000000000 */
[C---:B------:R-:W-:Y:S01]  /*0700*/  VIADD R19, R4.reuse, 0x70 ;  /* 0x0000007004137836 */ /* 0x040fe20000000000 */
[----:B------:R-:W-:Y:S01]  /*0710*/  ISETP.GE.AND P2, PT, R17, RZ, PT ;  /* 0x000000ff1100720c */ /* 0x000fe20003f46270 */
[----:B------:R1:W3:Y:S01]  /*0720*/  F2I.FTZ.U32.TRUNC.NTZ R7, R6 ;  /* 0x0000000600077305 */ /* 0x0002e2000021f000 */
[----:B0-----:R-:W-:Y:S02]  /*0730*/  IMAD.MOV.U32 R10, RZ, RZ, RZ ;  /* 0x000000ffff0a7224 */ /* 0x001fe400078e00ff */
[C---:B------:R-:W-:Y:S01]  /*0740*/  VIADD R20, R4.reuse, 0x68 ;  /* 0x0000006804147836 */ /* 0x040fe20000000000 */
[----:B------:R-:W-:Y:S01]  /*0750*/  ISETP.GE.AND P5, PT, R19, RZ, PT ;  /* 0x000000ff1300720c */ /* 0x000fe20003fa6270 */
[----:B------:R-:W-:-:S02]  /*0760*/  VIADD R21, R4, 0x60 ;  /* 0x0000006004157836 */ /* 0x000fc40000000000 */
[--C-:B--2---:R-:W-:Y:S01]  /*0770*/  IMAD.MOV R13, RZ, RZ, -R11.reuse ;  /* 0x000000ffff0d7224 */ /* 0x104fe200078e0a0b */
[----:B------:R-:W-:Y:S01]  /*0780*/  IABS R16, R20 ;  /* 0x0000001400107213 */ /* 0x000fe20000000000 */
[----:B-1----:R-:W-:Y:S02]  /*0790*/  IMAD.MOV.U32 R6, RZ, RZ, RZ ;  /* 0x000000ffff067224 */ /* 0x002fe400078e00ff */
[----:B------:R-:W-:Y:S02]  /*07a0*/  IMAD R13, R13, R18, RZ ;  /* 0x000000120d0d7224 */ /* 0x000fe400078e02ff */
[----:B------:R-:W-:Y:S02]  /*07b0*/  VIADD R37, R4, 0x50 ;  /* 0x0000005004257836 */ /* 0x000fe40000000000 */
[----:B------:R-:W-:-:S03]  /*07c0*/  IMAD.HI.U32 R11, R11, R13, R10 ;  /* 0x0000000d0b0b7227 */ /* 0x000fc600078e000a */
[----:B------:R-:W-:Y:S01]  /*07d0*/  IABS R24, R37 ;  /* 0x0000002500187213 */ /* 0x000fe20000000000 */
[----:B---3--:R-:W-:Y:S02]  /*07e0*/  IMAD.MOV R0, RZ, RZ, -R7 ;  /* 0x000000ffff007224 */ /* 0x008fe400078e0a07 */
[----:B------:R-:W-:-:S04]  /*07f0*/  IMAD.HI.U32 R11, R11, R15, RZ ;  /* 0x0000000f0b0b7227 */ /* 0x000fc800078e00ff */
[----:B------:R-:W-:Y:S02]  /*0800*/  IMAD.MOV R11, RZ, RZ, -R11 ;  /* 0x000000ffff0b7224 */ /* 0x000fe400078e0a0b */
[----:B------:R-:W-:Y:S02]  /*0810*/  IMAD R13, R0, R3, RZ ;  /* 0x00000003000d7224 */ /* 0x000fe400078e02ff */
[C---:B------:R-:W-:Y:S01]  /*0820*/  IMAD R15, R18.reuse, R11, R15 ;  /* 0x0000000b120f7224 */ /* 0x040fe200078e020f */
[----:B------:R-:W-:Y:S01]  /*0830*/  IABS R11, R17 ;  /* 0x00000011000b7213 */ /* 0x000fe20000000000 */
[----:B------:R-:W-:Y:S01]  /*0840*/  IMAD.HI.U32 R6, R7, R13, R6 ;  /* 0x0000000d07067227 */ /* 0x000fe200078e0006 */
[----:B------:R-:W-:Y:S02]  /*0850*/  SHF.R.S32.HI R7, RZ, 0x1f, R12 ;  /* 0x0000001fff077819 */ /* 0x000fe4000001140c */
[----:B------:R-:W-:Y:S01]  /*0860*/  ISETP.GT.U32.AND P0, PT, R18, R15, PT ;  /* 0x0000000f1200720c */ /* 0x000fe20003f04070 */
[----:B------:R-:W-:Y:S01]  /*0870*/  VIADD R27, R4, 0x40 ;  /* 0x00000040041b7836 */ /* 0x000fe20000000000 */
[----:B------:R-:W-:Y:S01]  /*0880*/  IABS R13, R19 ;  /* 0x00000013000d7213 */ /* 0x000fe20000000000 */
[----:B------:R-:W-:Y:S01]  /*0890*/  IMAD.HI.U32 R10, R6, R11, RZ ;  /* 0x0000000b060a7227 */ /* 0x000fe200078e00ff */
[----:B------:R-:W-:-:S02]  /*08a0*/  LEA.HI R0, R7, R12, RZ, 0x5 ;  /* 0x0000000c07007211 */ /* 0x000fc400078f28ff */
[----:B------:R-:W-:Y:S01]  /*08b0*/  IABS R17, R23 ;  /* 0x0000001700117213 */ /* 0x000fe20000000000 */
[----:B------:R-:W-:Y:S01]  /*08c0*/  IMAD.MOV R10, RZ, RZ, -R10 ;  /* 0x000000ffff0a7224 */ /* 0x000fe200078e0a0a */
[----:B------:R-:W-:Y:S01]  /*08d0*/  IABS R26, R27 ;  /* 0x0000001b001a7213 */ /* 0x000fe20000000000 */
[----:B------:R-:W-:Y:S01]  /*08e0*/  IMAD.HI.U32 R7, R6, R13, RZ ;  /* 0x0000000d06077227 */ /* 0x000fe200078e00ff */
[----:B------:R-:W-:-:S03]  /*08f0*/  SHF.R.S32.HI R0, RZ, 0x5, R0 ;  /* 0x00000005ff007819 */ /* 0x000fc60000011400 */
[----:B------:R-:W-:Y:S02]  /*0900*/  @!P0 IMAD.IADD R15, R15, 0x1, -R18 ;  /* 0x000000010f0f8824 */ /* 0x000fe400078e0a12 */
[C---:B------:R-:W-:Y:S01]  /*0910*/  IMAD R12, R3.reuse, R10, R11 ;  /* 0x0000000a030c7224 */ /* 0x040fe200078e020b */
[----:B------:R-:W-:Y:S01]  /*0920*/  IABS R10, R21 ;  /* 0x00000015000a7213 */ /* 0x000fe20000000000 */
[----:B------:R-:W-:Y:S01]  /*0930*/  IMAD.MOV R14, RZ, RZ, -R7 ;  /* 0x000000ffff0e7224 */ /* 0x000fe200078e0a07 */
[----:B------:R-:W-:Y:S01]  /*0940*/  ISETP.GT.U32.AND P0, PT, R18, R15, PT ;  /* 0x0000000f1200720c */ /* 0x000fe20003f04070 */
[----:B------:R-:W-:Y:S01]  /*0950*/  IMAD.HI.U32 R7, R6, R16, RZ ;  /* 0x0000001006077227 */ /* 0x000fe200078e00ff */
[----:B------:R-:W-:-:S03]  /*0960*/  ISETP.GT.U32.AND P3, PT, R3, R12, PT ;  /* 0x0000000c0300720c */ /* 0x000fc60003f64070 */
[----:B------:R-:W-:Y:S02]  /*0970*/  IMAD.MOV R7, RZ, RZ, -R7 ;  /* 0x000000ffff077224 */ /* 0x000fe400078e0a07 */
[C---:B------:R-:W-:Y:S02]  /*0980*/  IMAD R14, R3.reuse, R14, R13 ;  /* 0x0000000e030e7224 */ /* 0x040fe400078e020d */
[C---:B------:R-:W-:Y:S02]  /*0990*/  IMAD R7, R3.reuse, R7, R16 ;  /* 0x0000000703077224 */ /* 0x040fe400078e0210 */
[----:B------:R-:W-:Y:S01]  /*09a0*/  IMAD.MOV.U32 R16, RZ, RZ, R10 ;  /* 0x000000ffff107224 */ /* 0x000fe200078e000a */
[----:B------:R-:W-:Y:S01]  /*09b0*/  ISETP.GT.U32.AND P1, PT, R3, R14, PT ;  /* 0x0000000e0300720c */ /* 0x000fe20003f24070 */
[----:B------:R-:W-:Y:S01]  /*09c0*/  @!P0 IMAD.IADD R15, R15, 0x1, -R18 ;  /* 0x000000010f0f8824 */ /* 0x000fe200078e0a12 */
[----:B------:R-:W-:Y:S01]  /*09d0*/  ISETP.GT.U32.AND P4, PT, R3, R7, PT ;  /* 0x000000070300720c */ /* 0x000fe20003f84070 */
[----:B------:R-:W-:Y:S01]  /*09e0*/  @!P3 IMAD.IADD R12, R12, 0x1, -R3 ;  /* 0x000000010c0cb824 */ /* 0x000fe200078e0a03 */
[----:B------:R-:W-:Y:S01]  /*09f0*/  ISETP.NE.AND P0, PT, R8, RZ, PT ;  /* 0x000000ff0800720c */ /* 0x000fe20003f05270 */
[----:B------:R-:W-:Y:S01]  /*0a00*/  IMAD.MOV.U32 R10, RZ, RZ, R15 ;  /* 0x000000ffff0a7224 */ /* 0x000fe200078e000f */
[----:B------:R-:W-:Y:S01]  /*0a10*/  ISETP.GE.AND P3, PT, R20, RZ, PT ;  /* 0x000000ff1400720c */ /* 0x000fe20003f66270 */
[----:B------:R-:W-:-:S04]  /*0a20*/  IMAD.HI.U32 R11, R6, R16, RZ ;  /* 0x00000010060b7227 */ /* 0x000fc800078e00ff */
[----:B------:R-:W-:Y:S01]  /*0a30*/  @!P6 IMAD.MOV R10, RZ, RZ, -R10 ;  /* 0x000000ffff0ae224 */ /* 0x000fe200078e0a0a */
[----:B------:R-:W-:Y:S01]  /*0a40*/  ISETP.GT.U32.AND P6, PT, R3, R12, PT ;  /* 0x0000000c0300720c */ /* 0x000fe20003fc4070 */
[----:B------:R-:W-:Y:S02]  /*0a50*/  IMAD.MOV R11, RZ, RZ, -R11 ;  /* 0x000000ffff0b7224 */ /* 0x000fe400078e0a0b */
[--C-:B------:R-:W-:Y:S01]  /*0a60*/  @!P1 IMAD.IADD R14, R14, 0x1, -R3.reuse ;  /* 0x000000010e0e9824 */ /* 0x100fe200078e0a03 */
[----:B------:R-:W-:Y:S01]  /*0a70*/  ISETP.GE.AND P1, PT, R21, RZ, PT ;  /* 0x000000ff1500720c */ /* 0x000fe20003f26270 */
[----:B------:R-:W-:Y:S01]  /*0a80*/  IMAD R11, R3, R11, R16 ;  /* 0x0000000b030b7224 */ /* 0x000fe200078e0210 */
[----:B------:R-:W-:Y:S01]  /*0a90*/  @!P0 LOP3.LUT R10, RZ, R8, RZ, 0x33, !PT ;  /* 0x00000008ff0a8212 */ /* 0x000fe200078e33ff */
[----:B------:R-:W-:Y:S01]  /*0aa0*/  @!P4 IMAD.IADD R7, R7, 0x1, -R3 ;  /* 0x000000010707c824 */ /* 0x000fe200078e0a03 */
[----:B------:R-:W-:Y:S01]  /*0ab0*/  ISETP.GT.U32.AND P4, PT, R3, R14, PT ;  /* 0x0000000e0300720c */ /* 0x000fe20003f84070 */
[----:B------:R-:W-:-:S03]  /*0ac0*/  IMAD.HI.U32 R13, R6, R17, RZ ;  /* 0x00000011060d7227 */ /* 0x000fc600078e00ff */
[C---:B------:R-:W-:Y:S01]  /*0ad0*/  ISETP.GT.U32.AND P0, PT, R3.reuse, R7, PT ;  /* 0x000000070300720c */ /* 0x040fe20003f04070 */
[----:B------:R-:W-:Y:S01]  /*0ae0*/  @!P6 IMAD.IADD R12, R12, 0x1, -R3 ;  /* 0x000000010c0ce824 */ /* 0x000fe200078e0a03 */
[----:B------:R-:W-:Y:S01]  /*0af0*/  ISETP.GT.U32.AND P6, PT, R3, R11, PT ;  /* 0x0000000b0300720c */ /* 0x000fe20003fc4070 */
[----:B------:R-:W-:Y:S02]  /*0b00*/  IMAD.MOV R18, RZ, RZ, -R13 ;  /* 0x000000ffff127224 */ /* 0x000fe400078e0a0d */
[----:B------:R-:W-:-:S04]  /*0b10*/  IMAD.HI.U32 R8, R6, R24, RZ ;  /* 0x0000001806087227 */ /* 0x000fc800078e00ff */
[C---:B------:R-:W-:Y:S02]  /*0b20*/  IMAD R13, R3.reuse, R18, R17 ;  /* 0x00000012030d7224 */ /* 0x040fe400078e0211 */
[----:B------:R-:W-:Y:S02]  /*0b30*/  IMAD.MOV R8, RZ, RZ, -R8 ;  /* 0x000000ffff087224 */ /* 0x000fe400078e0a08 */
[--C-:B------:R-:W-:Y:S01]  /*0b40*/  @!P4 IMAD.IADD R14, R14, 0x1, -R3.reuse ;  /* 0x000000010e0ec824 */ /* 0x100fe200078e0a03 */
[----:B------:R-:W-:Y:S01]  /*0b50*/  ISETP.GT.U32.AND P4, PT, R3, R13, PT ;  /* 0x0000000d0300720c */ /* 0x000fe20003f84070 */
[----:B------:R-:W-:Y:S02]  /*0b60*/  @!P6 IMAD.IADD R11, R11, 0x1, -R3 ;  /* 0x000000010b0be824 */ /* 0x000fe400078e0a03 */
[C---:B------:R-:W-:Y:S02]  /*0b70*/  IMAD R24, R3.reuse, R8, R24 ;  /* 0x0000000803187224 */ /* 0x040fe400078e0218 */
[----:B------:R-:W-:Y:S01]  /*0b80*/  IMAD.HI.U32 R16, R6, R26, RZ ;  /* 0x0000001a06107227 */ /* 0x000fe200078e00ff */
[----:B------:R-:W-:-:S03]  /*0b90*/  ISETP.GT.U32.AND P6, PT, R3, R11, PT ;  /* 0x0000000b0300720c */ /* 0x000fc60003fc4070 */
[C---:B------:R-:W-:Y:S02]  /*0ba0*/  VIADD R29, R4.reuse, 0x48 ;  /* 0x00000048041d7836 */ /* 0x040fe40000000000 */
[----:B------:R-:W-:Y:S02]  /*0bb0*/  IMAD.MOV R16, RZ, RZ, -R16 ;  /* 0x000000ffff107224 */ /* 0x000fe400078e0a10 */
[----:B------:R-:W-:Y:S01]  /*0bc0*/  VIADD R38, R4, 0x30 ;  /* 0x0000003004267836 */ /* 0x000fe20000000000 */
[----:B------:R-:W-:Y:S01]  /*0bd0*/  IABS R22, R29 ;  /* 0x0000001d00167213 */ /* 0x000fe20000000000 */
[--C-:B------:R-:W-:Y:S02]  /*0be0*/  @!P4 IMAD.IADD R13, R13, 0x1, -R3.reuse ;  /* 0x000000010d0dc824 */ /* 0x100fe400078e0a03 */
[----:B------:R-:W-:Y:S01]  /*0bf0*/  IMAD R26, R3, R16, R26 ;  /* 0x00000010031a7224 */ /* 0x000fe200078e021a */
[----:B------:R-:W-:Y:S01]  /*0c00*/  IABS R30, R38 ;  /* 0x00000026001e7213 */ /* 0x000fe20000000000 */
[----:B------:R-:W-:Y:S01]  /*0c10*/  @!P6 IMAD.IADD R11, R11, 0x1, -R3 ;  /* 0x000000010b0be824 */ /* 0x000fe200078e0a03 */
[C---:B------:R-:W-:Y:S01]  /*0c20*/  ISETP.GT.U32.AND P6, PT, R3.reuse, R24, PT ;  /* 0x000000180300720c */ /* 0x040fe20003fc4070 */
[----:B------:R-:W-:Y:S01]  /*0c30*/  IMAD.HI.U32 R15, R6, R22, RZ ;  /* 0x00000016060f7227 */ /* 0x000fe200078e00ff */
[----:B------:R-:W-:-:S03]  /*0c40*/  ISETP.GT.U32.AND P4, PT, R3, R13, PT ;  /* 0x0000000d0300720c */ /* 0x000fc60003f84070 */
[----:B------:R-:W-:-:S04]  /*0c50*/  IMAD.HI.U32 R8, R6, R30, RZ ;  /* 0x0000001e06087227 */ /* 0x000fc800078e00ff */
[----:B------:R-:W-:Y:S02]  /*0c60*/  IMAD.MOV R15, RZ, RZ, -R15 ;  /* 0x000000ffff0f7224 */ /* 0x000fe400078e0a0f */
[----:B------:R-:W-:Y:S02]  /*0c70*/  IMAD.MOV R8, RZ, RZ, -R8 ;  /* 0x000000ffff087224 */ /* 0x000fe400078e0a08 */
[----:B------:R-:W-:Y:S01]  /*0c80*/  @!P6 IMAD.IADD R24, R24, 0x1, -R3 ;  /* 0x000000011818e824 */ /* 0x000fe200078e0a03 */
[C---:B------:R-:W-:Y:S01]  /*0c90*/  ISETP.GT.U32.AND P6, PT, R3.reuse, R26, PT ;  /* 0x0000001a0300720c */ /* 0x040fe20003fc4070 */
[C---:B------:R-:W-:Y:S02]  /*0ca0*/  IMAD R22, R3.reuse, R15, R22 ;  /* 0x0000000f03167224 */ /* 0x040fe400078e0216 */
[----:B------:R-:W-:Y:S02]  /*0cb0*/  IMAD R30, R3, R8, R30 ;  /* 0x00000008031e7224 */ /* 0x000fe400078e021e */
[----:B------:R-:W-:-:S02]  /*0cc0*/  VIADD R25, R4, 0x38 ;  /* 0x0000003804197836 */ /* 0x000fc40000000000 */
[--C-:B------:R-:W-:Y:S01]  /*0cd0*/  @!P4 IMAD.IADD R13, R13, 0x1, -R3.reuse ;  /* 0x000000010d0dc824 */ /* 0x100fe200078e0a03 */
[----:B------:R-:W-:Y:S01]  /*0ce0*/  ISETP.GT.U32.AND P4, PT, R3, R22, PT ;  /* 0x000000160300720c */ /* 0x000fe20003f84070 */
[--C-:B------:R-:W-:Y:S01]  /*0cf0*/  @!P0 IMAD.IADD R7, R7, 0x1, -R3.reuse ;  /* 0x0000000107078824 */ /* 0x100fe200078e0a03 */
[----:B------:R-:W-:Y:S01]  /*0d00*/  IABS R28, R25 ;  /* 0x00000019001c7213 */ /* 0x000fe20000000000 */
[----:B------:R-:W-:Y:S01]  /*0d10*/  VIADD R36, R4, 0x28 ;  /* 0x0000002804247836 */ /* 0x000fe20000000000 */
[----:B------:R-:W-:Y:S01]  /*0d20*/  ISETP.GE.AND P0, PT, R23, RZ, PT ;  /* 0x000000ff1700720c */ /* 0x000fe20003f06270 */
[----:B------:R-:W-:Y:S01]  /*0d30*/  @!P6 IMAD.IADD R26, R26, 0x1, -R3 ;  /* 0x000000011a1ae824 */ /* 0x000fe200078e0a03 */
[----:B------:R-:W-:Y:S01]  /*0d40*/  ISETP.GT.U32.AND P6, PT, R3, R30, PT ;  /* 0x0000001e0300720c */ /* 0x000fe20003fc4070 */
[----:B------:R-:W-:Y:S01]  /*0d50*/  IMAD.HI.U32 R17, R6, R28, RZ ;  /* 0x0000001c06117227 */ /* 0x000fe200078e00ff */
[----:B------:R-:W-:Y:S02]  /*0d60*/  IABS R18, R36 ;  /* 0x0000002400127213 */ /* 0x000fe40000000000 */
[----:B------:R-:W-:Y:S01]  /*0d70*/  @!P3 IADD3 R7, -R7, RZ, RZ ;  /* 0x000000ff0707b210 */ /* 0x000fe20007ffe1ff */
[C---:B------:R-:W-:Y:S01]  /*0d80*/  VIADD R35, R4.reuse, 0x20 ;  /* 0x0000002004237836 */ /* 0x040fe20000000000 */
[----:B------:R-:W-:Y:S01]  /*0d90*/  IADD3 R17, -R17, RZ, RZ ;  /* 0x000000ff11117210 */ /* 0x000fe20007ffe1ff */
[----:B------:R-:W-:-:S02]  /*0da0*/  VIADD R33, R4, 0x10 ;  /* 0x0000001004217836 */ /* 0x000fc40000000000 */
[----:B------:R-:W-:Y:S01]  /*0db0*/  VIADD R31, R4, 0x18 ;  /* 0x00000018041f7836 */ /* 0x000fe20000000000 */
[----:B------:R-:W-:Y:S01]  /*0dc0*/  IABS R19, R35 ;  /* 0x0000002300137213 */ /* 0x000fe20000000000 */
[--C-:B------:R-:W-:Y:S01]  /*0dd0*/  @!P4 IMAD.IADD R22, R22, 0x1, -R3.reuse ;  /* 0x000000011616c824 */ /* 0x100fe200078e0a03 */
[----:B------:R-:W-:Y:S01]  /*0de0*/  IABS R23, R33 ;  /* 0x0000002100177213 */ /* 0x000fe20000000000 */
[----:B------:R-:W-:Y:S01]  /*0df0*/  @!P6 IMAD.IADD R30, R30, 0x1, -R3 ;  /* 0x000000011e1ee824 */ /* 0x000fe200078e0a03 */
[----:B------:R-:W-:Y:S01]  /*0e00*/  IABS R21, R31 ;  /* 0x0000001f00157213 */ /* 0x000fe20000000000 */
[----:B------:R-:W-:Y:S01]  /*0e10*/  @!P2 IMAD.MOV R12, RZ, RZ, -R12 ;  /* 0x000000ffff0ca224 */ /* 0x000fe200078e0a0c */
[C---:B------:R-:W-:Y:S01]  /*0e20*/  ISETP.GT.U32.AND P2, PT, R3.reuse, R24, PT ;  /* 0x000000180300720c */ /* 0x040fe20003f44070 */
[----:B------:R-:W-:Y:S01]  /*0e30*/  IMAD.HI.U32 R8, R6, R18, RZ ;  /* 0x0000001206087227 */ /* 0x000fe200078e00ff */
[----:B------:R-:W-:-:S03]  /*0e40*/  ISETP.GT.U32.AND P6, PT, R3, R22, PT ;  /* 0x000000160300720c */ /* 0x000fc60003fc4070 */
[----:B------:R-:W-:Y:S01]  /*0e50*/  @!P0 IMAD.MOV R13, RZ, RZ, -R13 ;  /* 0x000000ffff0d8224 */ /* 0x000fe200078e0a0d */
[C---:B------:R-:W-:Y:S01]  /*0e60*/  ISETP.GT.U32.AND P0, PT, R3.reuse, R30, PT ;  /* 0x0000001e0300720c */ /* 0x040fe20003f04070 */
[----:B------:R-:W-:Y:S02]  /*0e70*/  IMAD R28, R3, R17, R28 ;  /* 0x00000011031c7224 */ /* 0x000fe400078e021c */
[----:B------:R-:W-:-:S03]  /*0e80*/  IMAD.HI.U32 R15, R6, R19, RZ ;  /* 0x00000013060f7227 */ /* 0x000fc600078e00ff */
[----:B------:R-:W-:Y:S01]  /*0e90*/  ISETP.GT.U32.AND P4, PT, R3, R28, PT ;  /* 0x0000001c0300720c */ /* 0x000fe20003f84070 */
[----:B------:R-:W-:-:S04]  /*0ea0*/  IMAD.HI.U32 R17, R6, R23, RZ ;  /* 0x0000001706117227 */ /* 0x000fc800078e00ff */
[----:B------:R-:W-:Y:S02]  /*0eb0*/  IMAD.MOV R8, RZ, RZ, -R8 ;  /* 0x000000ffff087224 */ /* 0x000fe400078e0a08 */
[----:B------:R-:W-:-:S04]  /*0ec0*/  IMAD.HI.U32 R16, R6, R21, RZ ;  /* 0x0000001506107227 */ /* 0x000fc800078e00ff */
[----:B------:R-:W-:Y:S02]  /*0ed0*/  IMAD.MOV R20, RZ, RZ, -R15 ;  /* 0x000000ffff147224 */ /* 0x000fe400078e0a0f */
[----:B------:R-:W-:Y:S02]  /*0ee0*/  IMAD.MOV R34, RZ, RZ, -R17 ;  /* 0x000000ffff227224 */ /* 0x000fe400078e0a11 */
[C---:B------:R-:W-:Y:S02]  /*0ef0*/  IMAD R8, R3.reuse, R8, R18 ;  /* 0x0000000803087224 */ /* 0x040fe400078e0212 */
[----:B------:R-:W-:Y:S02]  /*0f00*/  IMAD.MOV R32, RZ, RZ, -R16 ;  /* 0x000000ffff207224 */ /* 0x000fe400078e0a10 */
[C---:B------:R-:W-:Y:S02]  /*0f10*/  IMAD R16, R3.reuse, R20, R19 ;  /* 0x0000001403107224 */ /* 0x040fe400078e0213 */
[C---:B------:R-:W-:Y:S01]  /*0f20*/  IMAD R20, R3.reuse, R34, R23 ;  /* 0x0000002203147224 */ /* 0x040fe200078e0217 */
[----:B------:R-:W-:Y:S01]  /*0f30*/  IABS R34, R4 ;  /* 0x0000000400227213 */ /* 0x000fe20000000000 */
[--C-:B------:R-:W-:Y:S01]  /*0f40*/  @!P2 IMAD.IADD R24, R24, 0x1, -R3.reuse ;  /* 0x000000011818a824 */ /* 0x100fe200078e0a03 */
[C---:B------:R-:W-:Y:S01]  /*0f50*/  ISETP.GT.U32.AND P2, PT, R3.reuse, R8, PT ;  /* 0x000000080300720c */ /* 0x040fe20003f44070 */
[--C-:B------:R-:W-:Y:S01]  /*0f60*/  @!P6 IMAD.IADD R22, R22, 0x1, -R3.reuse ;  /* 0x000000011616e824 */ /* 0x100fe200078e0a03 */
[C---:B------:R-:W-:Y:S01]  /*0f70*/  ISETP.GT.U32.AND P6, PT, R3.reuse, R16, PT ;  /* 0x000000100300720c */ /* 0x040fe20003fc4070 */
[----:B------:R-:W-:Y:S01]  /*0f80*/  @!P0 IMAD.IADD R30, R30, 0x1, -R3 ;  /* 0x000000011e1e8824 */ /* 0x000fe200078e0a03 */
[----:B------:R-:W-:Y:S01]  /*0f90*/  ISETP.GT.U32.AND P0, PT, R3, R20, PT ;  /* 0x000000140300720c */ /* 0x000fe20003f04070 */
[----:B------:R-:W-:-:S02]  /*0fa0*/  VIADD R19, R4, 0x8 ;  /* 0x0000000804137836 */ /* 0x000fc40000000000 */
[----:B------:R-:W-:Y:S01]  /*0fb0*/  @!P4 IMAD.IADD R28, R28, 0x1, -R3 ;  /* 0x000000011c1cc824 */ /* 0x000fe200078e0a03 */
[----:B------:R-:W-:Y:S01]  /*0fc0*/  ISETP.GE.AND P4, PT, R37, RZ, PT ;  /* 0x000000ff2500720c */ /* 0x000fe20003f86270 */
[C---:B------:R-:W-:Y:S01]  /*0fd0*/  IMAD R18, R3.reuse, R32, R21 ;  /* 0x0000002003127224 */ /* 0x040fe200078e0215 */
[----:B------:R-:W-:Y:S01]  /*0fe0*/  IABS R32, R19 ;  /* 0x0000001300207213 */ /* 0x000fe20000000000 */
[----:B------:R-:W-:Y:S01]  /*0ff0*/  @!P1 IMAD.MOV R11, RZ, RZ, -R11 ;  /* 0x000000ffff0b9224 */ /* 0x000fe200078e0a0b */
[C---:B------:R-:W-:Y:S01]  /*1000*/  ISETP.GT.U32.AND P3, PT, R3.reuse, R28, PT ;  /* 0x0000001c0300720c */ /* 0x040fe20003f64070 */
[--C-:B------:R-:W-:Y:S01]  /*1010*/  @!P2 IMAD.IADD R8, R8, 0x1, -R3.reuse ;  /* 0x000000010808a824 */ /* 0x100fe200078e0a03 */
[----:B------:R-:W-:Y:S01]  /*1020*/  ISETP.GE.AND P1, PT, R4, RZ, PT ;  /* 0x000000ff0400720c */ /* 0x000fe20003f26270 */
[----:B------:R-:W-:Y:S01]  /*1030*/  @!P5 IMAD.MOV R14, RZ, RZ, -R14 ;  /* 0x000000ffff0ed224 */ /* 0x000fe200078e0a0e */
[----:B------:R-:W-:Y:S01]  /*1040*/  ISETP.GT.U32.AND P5, PT, R3, R26, PT ;  /* 0x0000001a0300720c */ /* 0x000fe20003fa4070 */
[--C-:B------:R-:W-:Y:S01]  /*1050*/  @!P6 IMAD.IADD R16, R16, 0x1, -R3.reuse ;  /* 0x000000011010e824 */ /* 0x100fe200078e0a03 */
[----:B------:R-:W-:Y:S01]  /*1060*/  ISETP.GE.AND P6, PT, R25, RZ, PT ;  /* 0x000000ff1900720c */ /* 0x000fe20003fc6270 */
[----:B------:R-:W-:Y:S01]  /*1070*/  @!P0 IMAD.IADD R20, R20, 0x1, -R3 ;  /* 0x0000000114148824 */ /* 0x000fe200078e0a03 */
[----:B------:R-:W-:Y:S01]  /*1080*/  ISETP.GT.U32.AND P0, PT, R3, R8, PT ;  /* 0x000000080300720c */ /* 0x000fe20003f04070 */
[----:B------:R-:W-:Y:S01]  /*1090*/  IMAD.HI.U32 R4, R6, R32, RZ ;  /* 0x0000002006047227 */ /* 0x000fe200078e00ff */
[----:B------:R-:W-:-:S03]  /*10a0*/  ISETP.GE.AND P2, PT, R27, RZ, PT ;  /* 0x000000ff1b00720c */ /* 0x000fc60003f46270 */
[----:B------:R-:W-:-:S04]  /*10b0*/  IMAD.HI.U32 R6, R6, R34, RZ ;  /* 0x0000002206067227 */ /* 0x000fc800078e00ff */
[----:B------:R-:W-:Y:S02]  /*10c0*/  IMAD.MOV R4, RZ, RZ, -R4 ;  /* 0x000000ffff047224 */ /* 0x000fe400078e0a04 */
[----:B------:R-:W-:Y:S02]  /*10d0*/  IMAD.MOV R6, RZ, RZ, -R6 ;  /* 0x000000ffff067224 */ /* 0x000fe400078e0a06 */
[----:B------:R-:W-:Y:S01]  /*10e0*/  @!P3 IMAD.IADD R28, R28, 0x1, -R3 ;  /* 0x000000011c1cb824 */ /* 0x000fe200078e0a03 */
[----:B------:R-:W-:Y:S01]  /*10f0*/  ISETP.GE.AND P3, PT, R29, RZ, PT ;  /* 0x000000ff1d00720c */ /* 0x000fe20003f66270 */
[C---:B------:R-:W-:Y:S02]  /*1100*/  IMAD R32, R3.reuse, R4, R32 ;  /* 0x0000000403207224 */ /* 0x040fe400078e0220 */
[----:B------:R-:W-:Y:S01]  /*1110*/  IMAD R34, R3, R6, R34 ;  /* 0x0000000603227224 */ /* 0x000fe200078e0222 */
[----:B------:R-:W-:Y:S01]  /*1120*/  SHF.R.S32.HI R6, RZ, 0x6, R2 ;  /* 0x00000006ff067819 */ /* 0x000fe20000011402 */
[----:B------:R-:W-:-:S02]  /*1130*/  IMAD.SHL.U32 R4, R2, 0x40, RZ ;  /* 0x0000004002047824 */ /* 0x000fc400078e00ff */
[--C-:B------:R-:W-:Y:S01]  /*1140*/  @!P5 IMAD.IADD R26, R26, 0x1, -R3.reuse ;  /* 0x000000011a1ad824 */ /* 0x100fe200078e0a03 */
[C---:B------:R-:W-:Y:S01]  /*1150*/  ISETP.GT.U32.AND P5, PT, R3.reuse, R18, PT ;  /* 0x000000120300720c */ /* 0x040fe20003fa4070 */
[----:B------:R-:W-:Y:S01]  /*1160*/  @!P6 IMAD.MOV R28, RZ, RZ, -R28 ;  /* 0x000000ffff1ce224 */ /* 0x000fe200078e0a1c */
[C---:B------:R-:W-:Y:S01]  /*1170*/  ISETP.GT.U32.AND P6, PT, R3.reuse, R32, PT ;  /* 0x000000200300720c */ /* 0x040fe20003fc4070 */
[----:B------:R-:W-:Y:S01]  /*1180*/  @!P0 IMAD.IADD R8, R8, 0x1, -R3 ;  /* 0x0000000108088824 */ /* 0x000fe200078e0a03 */
[C---:B------:R-:W-:Y:S01]  /*1190*/  ISETP.GT.U32.AND P0, PT, R3.reuse, R34, PT ;  /* 0x000000220300720c */ /* 0x040fe20003f04070 */
[----:B------:R-:W-:Y:S01]  /*11a0*/  @!P4 IMAD.MOV R24, RZ, RZ, -R24 ;  /* 0x000000ffff18c224 */ /* 0x000fe200078e0a18 */
[----:B------:R-:W-:Y:S01]  /*11b0*/  LOP3.LUT R4, R4, 0x1c0, RZ, 0xc0, !PT ;  /* 0x000001c004047812 */ /* 0x000fe200078ec0ff */
[----:B------:R-:W-:Y:S01]  /*11c0*/  @!P3 IMAD.MOV R22, RZ, RZ, -R22 ;  /* 0x000000ffff16b224 */ /* 0x000fe200078e0a16 */
[C---:B------:R-:W-:Y:S01]  /*11d0*/  ISETP.GT.U32.AND P3, PT, R3.reuse, R16, PT ;  /* 0x000000100300720c */ /* 0x040fe20003f64070 */
[----:B------:R-:W-:Y:S01]  /*11e0*/  @!P2 IMAD.MOV R26, RZ, RZ, -R26 ;  /* 0x000000ffff1aa224 */ /* 0x000fe200078e0a1a */
[----:B------:R-:W-:Y:S01]  /*11f0*/  ISETP.GT.U32.AND P2, PT, R3, R20, PT ;  /* 0x000000140300720c */ /* 0x000fe20003f44070 */
[----:B------:R-:W-:-:S02]  /*1200*/  VIADD R4, R4, UR4 ;  /* 0x0000000404047c36 */ /* 0x000fc40008000000 */
[--C-:B------:R-:W-:Y:S01]  /*1210*/  @!P5 IMAD.IADD R18, R18, 0x1, -R3.reuse ;  /* 0x000000011212d824 */ /* 0x100fe200078e0a03 */
[----:B------:R-:W-:Y:S01]  /*1220*/  ISETP.GE.AND P5, PT, R38, RZ, PT ;  /* 0x000000ff2600720c */ /* 0x000fe20003fa6270 */
[----:B------:R-:W-:Y:S01]  /*1230*/  IMAD R56, R5, 0x10, R4 ;  /* 0x0000001005387824 */ /* 0x000fe200078e0204 */
[----:B------:R-:W-:Y:S01]  /*1240*/  SHF.R.S32.HI R4, RZ, 0x2, R2 ;  /* 0x00000002ff047819 */ /* 0x000fe20000011402 */
[--C-:B------:R-:W-:Y:S01]  /*1250*/  @!P6 IMAD.IADD R32, R32, 0x1, -R3.reuse ;  /* 0x000000012020e824 */ /* 0x100fe200078e0a03 */
[C---:B------:R-:W-:Y:S01]  /*1260*/  ISETP.GT.U32.AND P4, PT, R3.reuse, R18, PT ;  /* 0x000000120300720c */ /* 0x040fe20003f84070 */
[--C-:B------:R-:W-:Y:S01]  /*1270*/  @!P0 IMAD.IADD R34, R34, 0x1, -R3.reuse ;  /* 0x0000000122228824 */ /* 0x100fe200078e0a03 */
[----:B------:R-:W-:Y:S01]  /*1280*/  SGXT R4, R4, 0x1 ;  /* 0x000000010404781a */ /* 0x000fe20000000200 */
[C---:B------:R-:W-:Y:S01]  /*1290*/  IMAD.SHL.U32 R5, R2.reuse, 0x10, RZ ;  /* 0x0000001002057824 */ /* 0x040fe200078e00ff */
[C---:B------:R-:W-:Y:S01]  /*12a0*/  ISETP.GT.U32.AND P6, PT, R3.reuse, R32, PT ;  /* 0x000000200300720c */ /* 0x040fe20003fc4070 */
[----:B------:R-:W-:Y:S01]  /*12b0*/  IMAD.SHL.U32 R17, R2, 0x8, RZ ;  /* 0x0000000802117824 */ /* 0x000fe200078e00ff */
[----:B------:R-:W-:Y:S01]  /*12c0*/  ISETP.GT.U32.AND P0, PT, R3, R34, PT ;  /* 0x000000220300720c */ /* 0x000fe20003f04070 */
[--C-:B------:R-:W-:Y:S01]  /*12d0*/  @!P2 IMAD.IADD R20, R20, 0x1, -R3.reuse ;  /* 0x000000011414a824 */ /* 0x100fe200078e0a03 */
[----:B------:R-:W-:Y:S01]  /*12e0*/  SGXT R2, R6, 0x1 ;  /* 0x000000010602781a */ /* 0x000fe20000000200 */
[----:B------:R-:W-:Y:S01]  /*12f0*/  @!P5 IMAD.MOV R30, RZ, RZ, -R30 ;  /* 0x000000ffff1ed224 */ /* 0x000fe200078e0a1e */
[----:B------:R-:W-:Y:S01]  /*1300*/  LOP3.LUT R15, R61, 0x90, R4, 0xf8, !PT ;  /* 0x000000903d0f7812 */ /* 0x000fe200078ef804 */
[----:B------:R-:W-:Y:S01]  /*1310*/  IMAD R10, R10, UR5, RZ ;  /* 0x000000050a0a7c24 */ /* 0x000fe2000f8e02ff */
[----:B------:R-:W-:Y:S01]  /*1320*/  LOP3.LUT R57, R5, 0x100, RZ, 0xc0, !PT ;  /* 0x0000010005397812 */ /* 0x000fe200078ec0ff */
[--C-:B------:R-:W-:Y:S01]  /*1330*/  @!P4 IMAD.IADD R18, R18, 0x1, -R3.reuse ;  /* 0x000000011212c824 */ /* 0x100fe200078e0a03 */
[----:B------:R-:W-:Y:S01]  /*1340*/  LOP3.LUT R5, R2, 0x90, RZ, 0xc0, !PT ;  /* 0x0000009002057812 */ /* 0x000fe200078ec0ff */
[----:B------:R-:W0:Y:S01]  /*1350*/  LDC R4, c[0x0][0x238] ;  /* 0x00008e00ff047b82 */ /* 0x000e220000000800 */
[----:B------:R-:W-:Y:S01]  /*1360*/  LOP3.LUT R2, R15, 0x10, R58, 0x78, !PT ;  /* 0x000000100f027812 */ /* 0x000fe200078e783a */
[--C-:B------:R-:W-:Y:S01]  /*1370*/  @!P6 IMAD.IADD R32, R32, 0x1, -R3.reuse ;  /* 0x000000012020e824 */ /* 0x100fe200078e0a03 */
[----:B------:R-:W-:Y:S01]  /*1380*/  @!P3 IADD3 R16, R16, -R3, RZ ;  /* 0x800000031010b210 */ /* 0x000fe20007ffe0ff */
[----:B------:R-:W-:Y:S01]  /*1390*/  @!P0 IMAD.IADD R34, R34, 0x1, -R3 ;  /* 0x0000000122228824 */ /* 0x000fe200078e0a03 */
[----:B------:R-:W-:Y:S01]  /*13a0*/  IADD3 R57, R2, UR4, R57 ;  /* 0x0000000402397c10 */ /* 0x000fe2000fffe039 */
[----:B------:R-:W-:Y:S01]  /*13b0*/  IMAD.WIDE R66, R10, 0x2, RZ ;  /* 0x000000020a427825 */ /* 0x000fe200078e02ff */
[----:B------:R-:W-:Y:S01]  /*13c0*/  ISETP.GE.AND P2, PT, R33, RZ, PT ;  /* 0x000000ff2100720c */ /* 0x000fe20003f46270 */
[----:B------:R-:W1:Y:S01]  /*13d0*/  LDC R15, c[0x0][0x240] ;  /* 0x00009000ff0f7b82 */ /* 0x000e620000000800 */
[----:B------:R-:W-:Y:S01]  /*13e0*/  ISETP.GE.AND P5, PT, R36, RZ, PT ;  /* 0x000000ff2400720c */ /* 0x000fe20003fa6270 */
[----:B------:R-:W-:Y:S01]  /*13f0*/  @!P1 IMAD.MOV R34, RZ, RZ, -R34 ;  /* 0x000000ffff229224 */ /* 0x000fe200078e0a22 */
[----:B------:R-:W-:Y:S01]  /*1400*/  ISETP.GE.AND P3, PT, R35, RZ, PT ;  /* 0x000000ff2300720c */ /* 0x000fe20003f66270 */
[----:B------:R-:W-:Y:S01]  /*1410*/  ULDC UR5, c[0x0][0x230] ;  /* 0x00008c0000057ab9 */ /* 0x000fe20000000800 */
[----:B------:R-:W-:-:S02]  /*1420*/  ISETP.GE.AND P6, PT, R19, RZ, PT ;  /* 0x000000ff1300720c */ /* 0x000fc40003fc6270 */
[----:B------:R-:W-:Y:S01]  /*1430*/  ISETP.NE.AND P0, PT, R9, RZ, PT ;  /* 0x000000ff0900720c */ /* 0x000fe20003f05270 */
[----:B------:R-:W2:Y:S01]  /*1440*/  LDC.64 R2, c[0x0][0x218] ;  /* 0x00008600ff027b82 */ /* 0x000ea20000000a00 */
[----:B------:R-:W-:Y:S02]  /*1450*/  LOP3.LUT R6, RZ, R9, RZ, 0x33, !PT ;  /* 0x00000009ff067212 */ /* 0x000fe400078e33ff */
[----:B------:R-:W-:Y:S01]  /*1460*/  ISETP.GE.AND P4, PT, R31, RZ, PT ;  /* 0x000000ff1f00720c */ /* 0x000fe20003f86270 */
[----:B------:R-:W-:Y:S01]  /*1470*/  @!P2 IMAD.MOV R20, RZ, RZ, -R20 ;  /* 0x000000ffff14a224 */ /* 0x000fe200078e0a14 */
[----:B------:R-:W-:Y:S01]  /*1480*/  LOP3.LUT R17, R17, 0x30, R58, 0x48, !PT ;  /* 0x0000003011117812 */ /* 0x000fe200078e483a */
[----:B------:R-:W-:Y:S01]  /*1490*/  @!P5 IMAD.MOV R8, RZ, RZ, -R8 ;  /* 0x000000ffff08d224 */ /* 0x000fe200078e0a08 */
[C---:B------:R-:W-:Y:S01]  /*14a0*/  SEL R12, R6.reuse, R12, !P0 ;  /* 0x0000000c060c7207 */ /* 0x040fe20004000000 */
[----:B------:R-:W-:Y:S01]  /*14b0*/  @!P3 IMAD.MOV R16, RZ, RZ, -R16 ;  /* 0x000000ffff10b224 */ /* 0x000fe200078e0a10 */
[C---:B------:R-:W-:Y:S01]  /*14c0*/  SEL R11, R6.reuse, R11, !P0 ;  /* 0x0000000b060b7207 */ /* 0x040fe20004000000 */
[----:B------:R-:W-:Y:S01]  /*14d0*/  IMAD.IADD R56, R17, 0x1, R56 ;  /* 0x0000000111387824 */ /* 0x000fe200078e0238 */
[C---:B------:R-:W-:Y:S01]  /*14e0*/  SEL R14, R6.reuse, R14, !P0 ;  /* 0x0000000e060e7207 */ /* 0x040fe20004000000 */
[----:B------:R-:W-:Y:S01]  /*14f0*/  @!P6 IMAD.MOV R32, RZ, RZ, -R32 ;  /* 0x000000ffff20e224 */ /* 0x000fe200078e0a20 */
[----:B------:R-:W-:-:S02]  /*1500*/  SEL R7, R6, R7, !P0 ;  /* 0x0000000706077207 */ /* 0x000fc40004000000 */
[----:B------:R-:W-:Y:S01]  /*1510*/  SEL R13, R6, R13, !P0 ;  /* 0x0000000d060d7207 */ /* 0x000fe20004000000 */
[-C--:B-1----:R-:W-:Y:S01]  /*1520*/  IMAD R17, R12, R15.reuse, RZ ;  /* 0x0000000f0c117224 */ /* 0x082fe200078e02ff */
[C---:B------:R-:W-:Y:S01]  /*1530*/  SEL R24, R6.reuse, R24, !P0 ;  /* 0x0000001806187207 */ /* 0x040fe20004000000 */
[----:B------:R-:W1:Y:S01]  /*1540*/  LDC R12, c[0x0][0x23c] ;  /* 0x00008f00ff0c7b82 */ /* 0x000e620000000800 */
[C---:B------:R-:W-:Y:S01]  /*1550*/  SEL R20, R6.reuse, R20, !P0 ;  /* 0x0000001406147207 */ /* 0x040fe20004000000 */
[-C--:B------:R-:W-:Y:S01]  /*1560*/  IMAD R11, R11, R15.reuse, RZ ;  /* 0x0000000f0b0b7224 */ /* 0x080fe200078e02ff */
[C---:B------:R-:W-:Y:S01]  /*1570*/  SEL R28, R6.reuse, R28, !P0 ;  /* 0x0000001c061c7207 */ /* 0x040fe20004000000 */
[----:B------:R-:W-:Y:S01]  /*1580*/  @!P4 IMAD.MOV R18, RZ, RZ, -R18 ;  /* 0x000000ffff12c224 */ /* 0x000fe200078e0a12 */
[----:B------:R-:W-:Y:S01]  /*1590*/  SEL R22, R6, R22, !P0 ;  /* 0x0000001606167207 */ /* 0x000fe20004000000 */
[-C--:B------:R-:W-:Y:S01]  /*15a0*/  IMAD R14, R14, R15.reuse, RZ ;  /* 0x0000000f0e0e7224 */ /* 0x080fe200078e02ff */
[C---:B------:R-:W-:Y:S01]  /*15b0*/  SEL R26, R6.reuse, R26, !P0 ;  /* 0x0000001a061a7207 */ /* 0x040fe20004000000 */
[-C--:B------:R-:W-:Y:S01]  /*15c0*/  IMAD R19, R7, R15.reuse, RZ ;  /* 0x0000000f07137224 */ /* 0x080fe200078e02ff */
[C---:B------:R-:W-:Y:S01]  /*15d0*/  SEL R30, R6.reuse, R30, !P0 ;  /* 0x0000001e061e7207 */ /* 0x040fe20004000000 */
[-C--:B------:R-:W-:Y:S01]  /*15e0*/  IMAD R13, R13, R15.reuse, RZ ;  /* 0x0000000f0d0d7224 */ /* 0x080fe200078e02ff */
[----:B------:R-:W-:Y:S01]  /*15f0*/  SEL R8, R6, R8, !P0 ;  /* 0x0000000806087207 */ /* 0x000fe20004000000 */
[-C--:B------:R-:W-:Y:S01]  /*1600*/  IMAD R24, R24, R15.reuse, RZ ;  /* 0x0000000f18187224 */ /* 0x080fe200078e02ff */
[----:B--2---:R-:W-:Y:S01]  /*1610*/  LEA R68, P6, R17, R2, 0x1 ;  /* 0x0000000211447211 */ /* 0x004fe200078c08ff */
[-C--:B------:R-:W-:Y:S01]  /*1620*/  IMAD R23, R20, R15.reuse, RZ ;  /* 0x0000000f14177224 */ /* 0x080fe200078e02ff */
[----:B------:R-:W-:Y:S01]  /*1630*/  SEL R16, R6, R16, !P0 ;  /* 0x0000001006107207 */ /* 0x000fe20004000000 */
[-C--:B------:R-:W-:Y:S01]  /*1640*/  IMAD R28, R28, R15.reuse, RZ ;  /* 0x0000000f1c1c7224 */ /* 0x080fe200078e02ff */
[----:B------:R-:W-:Y:S01]  /*1650*/  LEA R54, P4, R11, R2, 0x1 ;  /* 0x000000020b367211 */ /* 0x000fe200078808ff */
[----:B------:R-:W-:Y:S01]  /*1660*/  IMAD R22, R22, R15, RZ ;  /* 0x0000000f16167224 */ /* 0x000fe200078e02ff */
[----:B------:R-:W-:Y:S01]  /*1670*/  LEA.HI.X.SX32 R20, R17, R3, 0x1, P6 ;  /* 0x0000000311147211 */ /* 0x000fe200030f0eff */
[-C--:B------:R-:W-:Y:S01]  /*1680*/  IMAD R26, R26, R15.reuse, RZ ;  /* 0x0000000f1a1a7224 */ /* 0x080fe200078e02ff */
[----:B------:R-:W-:Y:S01]  /*1690*/  SEL R18, R6, R18, !P0 ;  /* 0x0000001206127207 */ /* 0x000fe20004000000 */
[-C--:B------:R-:W-:Y:S01]  /*16a0*/  IMAD R30, R30, R15.reuse, RZ ;  /* 0x0000000f1e1e7224 */ /* 0x080fe200078e02ff */
[----:B------:R-:W-:Y:S01]  /*16b0*/  SEL R32, R6, R32, !P0 ;  /* 0x0000002006207207 */ /* 0x000fe20004000000 */
[-C--:B------:R-:W-:Y:S01]  /*16c0*/  IMAD R41, R8, R15.reuse, RZ ;  /* 0x0000000f08297224 */ /* 0x080fe200078e02ff */
[----:B------:R-:W-:Y:S01]  /*16d0*/  SEL R34, R6, R34, !P0 ;  /* 0x0000002206227207 */ /* 0x000fe20004000000 */
[-C--:B------:R-:W-:Y:S01]  /*16e0*/  IMAD R39, R16, R15.reuse, RZ ;  /* 0x0000000f10277224 */ /* 0x080fe200078e02ff */
[-C--:B------:R-:W-:Y:S01]  /*16f0*/  LEA R65, P5, R14, R2.reuse, 0x1 ;  /* 0x000000020e417211 */ /* 0x080fe200078a08ff */
[-C--:B------:R-:W-:Y:S01]  /*1700*/  IMAD R37, R18, R15.reuse, RZ ;  /* 0x0000000f12257224 */ /* 0x080fe200078e02ff */
[-C--:B------:R-:W-:Y:S01]  /*1710*/  LEA R21, P2, R19, R2.reuse, 0x1 ;  /* 0x0000000213157211 */ /* 0x080fe200078408ff */
[-C--:B------:R-:W-:Y:S01]  /*1720*/  IMAD R32, R32, R15.reuse, RZ ;  /* 0x0000000f20207224 */ /* 0x080fe200078e02ff */
[-C--:B------:R-:W-:Y:S01]  /*1730*/  LEA R53, P3, R13, R2.reuse, 0x1 ;  /* 0x000000020d357211 */ /* 0x080fe200078608ff */
[----:B------:R-:W-:Y:S01]  /*1740*/  IMAD R34, R34, R15, RZ ;  /* 0x0000000f22227224 */ /* 0x000fe200078e02ff */
[----:B------:R-:W-:-:S02]  /*1750*/  LEA R50, P6, R24, R2, 0x1 ;  /* 0x0000000218327211 */ /* 0x000fc400078c08ff */
[----:B------:R-:W-:Y:S02]  /*1760*/  LOP3.LUT R9, R62, 0x10, RZ, 0xfc, !PT ;  /* 0x000000103e097812 */ /* 0x000fe400078efcff */
[-C--:B------:R-:W-:Y:S02]  /*1770*/  LEA.HI.X.SX32 R55, R11, R3.reuse, 0x1, P4 ;  /* 0x000000030b377211 */ /* 0x080fe400020f0eff */
[-C--:B------:R-:W-:Y:S01]  /*1780*/  LEA.HI.X.SX32 R17, R14, R3.reuse, 0x1, P5 ;  /* 0x000000030e117211 */ /* 0x080fe200028f0eff */
[----:B0-----:R-:W-:Y:S01]  /*1790*/  IMAD R6, R9, R4, RZ ;  /* 0x0000000409067224 */ /* 0x001fe200078e02ff */
[-C--:B------:R-:W-:Y:S02]  /*17a0*/  LEA.HI.X.SX32 R16, R19, R3.reuse, 0x1, P2 ;  /* 0x0000000313107211 */ /* 0x080fe400010f0eff */
[----:B------:R-:W-:Y:S02]  /*17b0*/  LEA R45, P4, R28, R2, 0x1 ;  /* 0x000000021c2d7211 */ /* 0x000fe400078808ff */
[----:B------:R-:W-:-:S02]  /*17c0*/  LEA.HI.X.SX32 R52, R13, R3, 0x1, P3 ;  /* 0x000000030d347211 */ /* 0x000fc400018f0eff */
[----:B------:R-:W-:Y:S02]  /*17d0*/  LEA.HI.X.SX32 R51, R24, R3, 0x1, P6 ;  /* 0x0000000318337211 */ /* 0x000fe400030f0eff */
[----:B------:R-:W-:Y:S02]  /*17e0*/  CS2R R24, SRZ ;  /* 0x0000000000187805 */ /* 0x000fe4000001ff00 */
[----:B------:R-:W-:Y:S01]  /*17f0*/  LOP3.LUT R58, R5, 0x17e, R58, 0x78, !PT ;  /* 0x0000017e053a7812 */ /* 0x000fe200078e783a */
[----:B------:R-:W-:Y:S01]  /*1800*/  IMAD R5, R62, R4, RZ ;  /* 0x000000043e057224 */ /* 0x000fe200078e02ff */
[-C--:B------:R-:W-:Y:S01]  /*1810*/  LEA R49, P5, R22, R2.reuse, 0x1 ;  /* 0x0000000216317211 */ /* 0x080fe200078a08ff */
[----:B------:R-:W-:Y:S01]  /*1820*/  IMAD.SHL.U32 R4, R4, 0x20, RZ ;  /* 0x0000002004047824 */ /* 0x000fe200078e00ff */
[-C--:B------:R-:W-:Y:S02]  /*1830*/  LEA R46, P2, R26, R2.reuse, 0x1 ;  /* 0x000000021a2e7211 */ /* 0x080fe400078408ff */
[----:B------:R-:W-:-:S02]  /*1840*/  LEA R42, P3, R30, R2, 0x1 ;  /* 0x000000021e2a7211 */ /* 0x000fc400078608ff */
[----:B------:R-:W-:Y:S02]  /*1850*/  LEA R40, P6, R41, R2, 0x1 ;  /* 0x0000000229287211 */ /* 0x000fe400078c08ff */
[-C--:B------:R-:W-:Y:S02]  /*1860*/  LEA.HI.X.SX32 R44, R28, R3.reuse, 0x1, P4 ;  /* 0x000000031c2c7211 */ /* 0x080fe400020f0eff */
[----:B------:R-:W-:Y:S02]  /*1870*/  CS2R R28, SRZ ;  /* 0x00000000001c7805 */ /* 0x000fe4000001ff00 */
[-C--:B------:R-:W-:Y:S02]  /*1880*/  LEA.HI.X.SX32 R48, R22, R3.reuse, 0x1, P5 ;  /* 0x0000000316307211 */ /* 0x080fe400028f0eff */
[----:B------:R-:W-:Y:S02]  /*1890*/  LEA.HI.X.SX32 R47, R26, R3, 0x1, P2 ;  /* 0x000000031a2f7211 */ /* 0x000fe400010f0eff */
[----:B------:R-:W-:-:S02]  /*18a0*/  CS2R R26, SRZ ;  /* 0x00000000001a7805 */ /* 0x000fc4000001ff00 */
[-C--:B------:R-:W-:Y:S02]  /*18b0*/  LEA R18, P4, R23, R2.reuse, 0x1 ;  /* 0x0000000217127211 */ /* 0x080fe400078808ff */
[-C--:B------:R-:W-:Y:S02]  /*18c0*/  LEA.HI.X.SX32 R43, R30, R3.reuse, 0x1, P3 ;  /* 0x000000031e2b7211 */ /* 0x080fe400018f0eff */
[----:B------:R-:W-:Y:S02]  /*18d0*/  CS2R R30, SRZ ;  /* 0x00000000001e7805 */ /* 0x000fe4000001ff00 */
[----:B------:R-:W-:Y:S02]  /*18e0*/  LEA.HI.X.SX32 R41, R41, R3, 0x1, P6 ;  /* 0x0000000329297211 */ /* 0x000fe400030f0eff */
[-C--:B------:R-:W-:Y:S02]  /*18f0*/  LEA R38, P5, R39, R2.reuse, 0x1 ;  /* 0x0000000227267211 */ /* 0x080fe400078a08ff */
[----:B------:R-:W-:-:S02]  /*1900*/  LEA R36, P2, R37, R2, 0x1 ;  /* 0x0000000225247211 */ /* 0x000fc400078408ff */
[-C--:B------:R-:W-:Y:S02]  /*1910*/  LEA R14, P3, R32, R2.reuse, 0x1 ;  /* 0x00000002200e7211 */ /* 0x080fe400078608ff */
[----:B------:R-:W-:Y:S01]  /*1920*/  LEA R22, P6, R34, R2, 0x1 ;  /* 0x0000000222167211 */ /* 0x000fe200078c08ff */
[----:B-1----:R-:W-:Y:S01]  /*1930*/  IMAD.SHL.U32 R2, R12, 0x20, RZ ;  /* 0x000000200c027824 */ /* 0x002fe200078e00ff */
[----:B------:R-:W-:Y:S02]  /*1940*/  LEA R8, P1, R6, UR8, 0x1 ;  /* 0x0000000806087c11 */ /* 0x000fe4000f8208ff */
[----:B------:R-:W-:Y:S02]  /*1950*/  LEA R7, P0, R5, UR8, 0x1 ;  /* 0x0000000805077c11 */ /* 0x000fe4000f8008ff */
[-C--:B------:R-:W-:Y:S02]  /*1960*/  LEA.HI.X.SX32 R19, R23, R3.reuse, 0x1, P4 ;  /* 0x0000000317137211 */ /* 0x080fe400020f0eff */
[----:B------:R-:W-:-:S02]  /*1970*/  LEA.HI.X.SX32 R39, R39, R3, 0x1, P5 ;  /* 0x0000000327277211 */ /* 0x000fc400028f0eff */
[-C--:B------:R-:W-:Y:S02]  /*1980*/  LEA.HI.X.SX32 R37, R37, R3.reuse, 0x1, P2 ;  /* 0x0000000325257211 */ /* 0x080fe400010f0eff */
[-C--:B------:R-:W-:Y:S02]  /*1990*/  LEA.HI.X.SX32 R15, R32, R3.reuse, 0x1, P3 ;  /* 0x00000003200f7211 */ /* 0x080fe400018f0eff */
[----:B------:R-:W-:Y:S01]  /*19a0*/  LEA.HI.X.SX32 R23, R34, R3, 0x1, P6 ;  /* 0x0000000322177211 */ /* 0x000fe200030f0eff */
[----:B------:R-:W-:Y:S01]  /*19b0*/  IMAD R3, R63, R12, RZ ;  /* 0x0000000c3f037224 */ /* 0x000fe200078e02ff */
[----:B------:R-:W-:Y:S02]  /*19c0*/  LEA.HI.X.SX32 R6, R6, UR9, 0x1, P1 ;  /* 0x0000000906067c11 */ /* 0x000fe400088f0eff */
[----:B------:R-:W-:-:S07]  /*19d0*/  LEA.HI.X.SX32 R5, R5, UR9, 0x1, P0 ;  /* 0x0000000905057c11 */ /* 0x000fce00080f0eff */
.L_x_1:
[----:B------:R-:W-:Y:S02]  /*19e0*/  IADD3 R12, P1, R66, R7, RZ ;  /* 0x00000007420c7210 */ /* 0x000fe40007f3e0ff */
[----:B------:R-:W-:Y:S02]  /*19f0*/  ISETP.GE.AND P0, PT, R62, UR5, PT ;  /* 0x000000053e007c0c */ /* 0x000fe4000bf06270 */
[----:B------:R-:W-:Y:S02]  /*1a00*/  ISETP.GE.AND P2, PT, R9, UR5, PT ;  /* 0x0000000509007c0c */ /* 0x000fe4000bf46270 */
[----:B------:R-:W-:Y:S02]  /*1a10*/  IADD3.X R13, R67, R5, RZ, P1, !PT ;  /* 0x00000005430d7210 */ /* 0x000fe40000ffe4ff */
[----:B------:R-:W-:Y:S02]  /*1a20*/  IADD3 R10, P1, R66, R8, RZ ;  /* 0x00000008420a7210 */ /* 0x000fe40007f3e0ff */
[----:B------:R-:W-:-:S02]  /*1a30*/  PRMT R70, RZ, 0x7610, R70 ;  /* 0x00007610ff467816 */ /* 0x000fc40000000046 */
[----:B------:R-:W-:Y:S01]  /*1a40*/  PRMT R71, RZ, 0x7610, R71 ;  /* 0x00007610ff477816 */ /* 0x000fe20000000047 */
[----:B------:R-:W-:-:S03]  /*1a50*/  IMAD.X R11, R67, 0x1, R6, P1 ;  /* 0x00000001430b7824 */ /* 0x000fc600008e0606 */
[----:B------:R-:W2:Y:S01]  /*1a60*/  @!P0 LDG.E.U16 R70, desc[UR6][R12.64] ;  /* 0x000000060c468981 */ /* 0x000ea2000c1e1500 */
[----:B------:R-:W-:-:S03]  /*1a70*/  ISETP.GE.AND P0, PT, R63, UR5, PT ;  /* 0x000000053f007c0c */ /* 0x000fc6000bf06270 */
[----:B------:R0:W3:Y:S01]  /*1a80*/  @!P2 LDG.E.U16 R71, desc[UR6][R10.64] ;  /* 0x000000060a47a981 */ /* 0x0000e2000c1e1500 */
[----:B------:R-:W-:Y:S01]  /*1a90*/  PRMT R35, RZ, 0x7610, R35 ;  /* 0x00007610ff237816 */ /* 0x000fe20000000023 */
[----:B------:R-:W-:Y:S01]  /*1aa0*/  BAR.SYNC.DEFER_BLOCKING 0x0 ;  /* 0x0000000000007b1d */ /* 0x000fe20000010000 */
[----:B0-----:R-:W-:Y:S02]  /*1ab0*/  IMAD.MOV.U32 R10, RZ, RZ, R22 ;  /* 0x000000ffff0a7224 */ /* 0x001fe400078e0016 */
[----:B------:R-:W-:Y:S02]  /*1ac0*/  IMAD.MOV.U32 R11, RZ, RZ, R23 ;  /* 0x000000ffff0b7224 */ /* 0x000fe400078e0017 */
[----:B------:R-:W-:Y:S01]  /*1ad0*/  IMAD.WIDE R12, R3, 0x2, R10 ;  /* 0x00000002030c7825 */ /* 0x000fe200078e020a */
[----:B------:R-:W-:-:S04]  /*1ae0*/  PRMT R33, RZ, 0x7610, R33 ;  /* 0x00007610ff217816 */ /* 0x000fc80000000021 */
[----:B------:R0:W4:Y:S02]  /*1af0*/  @!P0 LDG.E.U16 R35, desc[UR6][R12.64] ;  /* 0x000000060c238981 */ /* 0x000124000c1e1500 */
[----:B0-----:R-:W-:Y:S02]  /*1b00*/  IMAD.MOV.U32 R12, RZ, RZ, R14 ;  /* 0x000000ffff0c7224 */ /* 0x001fe400078e000e */
[----:B------:R-:W-:Y:S02]  /*1b10*/  IMAD.MOV.U32 R13, RZ, RZ, R15 ;  /* 0x000000ffff0d7224 */ /* 0x000fe400078e000f */
[----:B------:R-:W-:-:S05]  /*1b20*/  IMAD.WIDE R14, R3, 0x2, R12 ;  /* 0x00000002030e7825 */ /* 0x000fca00078e020c */
[----:B------:R0:W5:Y:S02]  /*1b30*/  @!P0 LDG.E.U16 R33, desc[UR6][R14.64] ;  /* 0x000000060e218981 */ /* 0x000164000c1e1500 */
[--C-:B0-----:R-:W-:Y:S01]  /*1b40*/  IMAD.MOV.U32 R14, RZ, RZ, R18.reuse ;  /* 0x000000ffff0e7224 */ /* 0x101fe200078e0012 */
[----:B------:R-:W-:Y:S01]  /*1b50*/  PRMT R18, RZ, 0x7610, R18 ;  /* 0x00007610ff127816 */ /* 0x000fe20000000012 */
[----:B------:R-:W-:Y:S02]  /*1b60*/  IMAD.MOV.U32 R15, RZ, RZ, R19 ;  /* 0x000000ffff0f7224 */ /* 0x000fe400078e0013 */
[----:B------:R-:W-:Y:S01]  /*1b70*/  IMAD.WIDE R22, R3, 0x2, R14 ;  /* 0x0000000203167825 */ /* 0x000fe200078e020e */
[----:B------:R-:W-:-:S04]  /*1b80*/  PRMT R19, RZ, 0x7610, R19 ;  /* 0x00007610ff137816 */ /* 0x000fc80000000013 */
[----:B------:R0:W5:Y:S02]  /*1b90*/  @!P0 LDG.E.U16 R18, desc[UR6][R22.64] ;  /* 0x0000000616128981 */ /* 0x000164000c1e1500 */
[----:B0-----:R-:W-:-:S05]  /*1ba0*/  IMAD.WIDE R22, R3, 0x2, R36 ;  /* 0x0000000203167825 */ /* 0x001fca00078e0224 */
[----:B------:R0:W5:Y:S01]  /*1bb0*/  @!P0 LDG.E.U16 R19, desc[UR6][R22.64] ;  /* 0x0000000616138981 */ /* 0x000162000c1e1500 */
[----:B------:R-:W-:Y:S01]  /*1bc0*/  IMAD.WIDE R72, R3, 0x2, R38 ;  /* 0x0000000203487825 */ /* 0x000fe200078e0226 */
[----:B------:R-:W-:Y:S02]  /*1bd0*/  LOP3.LUT R45, R45, R44, RZ, 0x3c, !PT ;  /* 0x0000002c2d2d7212 */ /* 0x000fe400078e3cff */
[----:B0-----:R-:W-:Y:S02]  /*1be0*/  PRMT R22, RZ, 0x7610, R22 ;  /* 0x00007610ff167816 */ /* 0x001fe40000000016 */
[----:B------:R-:W-:-:S04]  /*1bf0*/  PRMT R23, RZ, 0x7610, R23 ;  /* 0x00007610ff177816 */ /* 0x000fc80000000017 */
[----:B------:R0:W5:Y:S01]  /*1c00*/  @!P0 LDG.E.U16 R22, desc[UR6][R72.64] ;  /* 0x0000000648168981 */ /* 0x000162000c1e1500 */
[----:B------:R-:W-:Y:S02]  /*1c10*/  LOP3.LUT R44, R45, R44, RZ, 0x3c, !PT ;  /* 0x0000002c2d2c7212 */ /* 0x000fe400078e3cff */
[----:B------:R-:W-:Y:S01]  /*1c20*/  PRMT R32, RZ, 0x7610, R32 ;  /* 0x00007610ff207816 */ /* 0x000fe20000000020 */
[----:B0-----:R-:W-:Y:S01]  /*1c30*/  IMAD.WIDE R72, R3, 0x2, R40 ;  /* 0x0000000203487825 */ /* 0x001fe200078e0228 */
[----:B------:R-:W-:-:S04]  /*1c40*/  LOP3.LUT R45, R45, R44, RZ, 0x3c, !PT ;  /* 0x0000002c2d2d7212 */ /* 0x000fc800078e3cff */
[----:B------:R0:W5:Y:S01]  /*1c50*/  @!P0 LDG.E.U16 R23, desc[UR6][R72.64] ;  /* 0x0000000648178981 */ /* 0x000162000c1e1500 */
[----:B------:R-:W-:Y:S02]  /*1c60*/  PRMT R34, RZ, 0x7610, R34 ;  /* 0x00007610ff227816 */ /* 0x000fe40000000022 */
[----:B------:R-:W-:Y:S01]  /*1c70*/  LOP3.LUT R49, R49, R48, RZ, 0x3c, !PT ;  /* 0x0000003031317212 */ /* 0x000fe200078e3cff */
[----:B0-----:R-:W-:-:S03]  /*1c80*/  IMAD.WIDE R72, R3, 0x2, R42 ;  /* 0x0000000203487825 */ /* 0x001fc600078e022a */
[C---:B------:R-:W-:Y:S02]  /*1c90*/  LOP3.LUT R48, R49.reuse, R48, RZ, 0x3c, !PT ;  /* 0x0000003031307212 */ /* 0x040fe400078e3cff */
[----:B------:R0:W5:Y:S01]  /*1ca0*/  @!P0 LDG.E.U16 R32, desc[UR6][R72.64] ;  /* 0x0000000648208981 */ /* 0x000162000c1e1500 */
[----:B------:R-:W-:Y:S02]  /*1cb0*/  PRMT R69, RZ, 0x7610, R69 ;  /* 0x00007610ff457816 */ /* 0x000fe40000000045 */
[----:B------:R-:W-:Y:S01]  /*1cc0*/  LOP3.LUT R49, R49, R48, RZ, 0x3c, !PT ;  /* 0x0000003031317212 */ /* 0x000fe200078e3cff */
[----:B0-----:R-:W-:-:S05]  /*1cd0*/  IMAD.WIDE R72, R3, 0x2, R44 ;  /* 0x0000000203487825 */ /* 0x001fca00078e022c */
[----:B------:R0:W5:Y:S01]  /*1ce0*/  @!P0 LDG.E.U16 R34, desc[UR6][R72.64] ;  /* 0x0000000648228981 */ /* 0x000162000c1e1500 */
[----:B------:R-:W-:Y:S01]  /*1cf0*/  LOP3.LUT R53, R53, R52, RZ, 0x3c, !PT ;  /* 0x0000003435357212 */ /* 0x000fe200078e3cff */
[----:B0-----:R-:W-:-:S03]  /*1d00*/  IMAD.WIDE R72, R3, 0x2, R46 ;  /* 0x0000000203487825 */ /* 0x001fc600078e022e */
[C---:B------:R-:W-:Y:S02]  /*1d10*/  LOP3.LUT R52, R53.reuse, R52, RZ, 0x3c, !PT ;  /* 0x0000003435347212 */ /* 0x040fe400078e3cff */
[----:B------:R0:W5:Y:S02]  /*1d20*/  @!P0 LDG.E.U16 R69, desc[UR6][R72.64] ;  /* 0x0000000648458981 */ /* 0x000164000c1e1500 */
[----:B------:R-:W-:Y:S01]  /*1d30*/  LOP3.LUT R53, R53, R52, RZ, 0x3c, !PT ;  /* 0x0000003435357212 */ /* 0x000fe200078e3cff */
[----:B0-----:R-:W-:-:S04]  /*1d40*/  IMAD.WIDE R72, R3, 0x2, R48 ;  /* 0x0000000203487825 */ /* 0x001fc800078e0230 */
[----:B------:R-:W-:Y:S02]  /*1d50*/  IMAD.MOV.U32 R76, RZ, RZ, R68 ;  /* 0x000000ffff4c7224 */ /* 0x000fe400078e0044 */
[--C-:B------:R-:W-:Y:S01]  /*1d60*/  IMAD.MOV.U32 R77, RZ, RZ, R20.reuse ;  /* 0x000000ffff4d7224 */ /* 0x100fe200078e0014 */
[----:B------:R-:W-:Y:S01]  /*1d70*/  PRMT R20, RZ, 0x7610, R20 ;  /* 0x00007610ff147816 */ /* 0x000fe20000000014 */
[----:B--2---:R0:W-:Y:S04]  /*1d80*/  STS.U16 [R58+UR4+0x2000], R70 ;  /* 0x002000463a007988 */ /* 0x0041e80008000404 */
[----:B---3--:R1:W-:Y:S01]  /*1d90*/  STS.U16 [R58+UR4+0x2200], R71 ;  /* 0x002200473a007988 */ /* 0x0083e20008000404 */
[----:B0-----:R-:W-:Y:S02]  /*1da0*/  PRMT R70, RZ, 0x7610, R70 ;  /* 0x00007610ff467816 */ /* 0x001fe40000000046 */
[----:B-1----:R-:W-:-:S04]  /*1db0*/  PRMT R71, RZ, 0x7610, R71 ;  /* 0x00007610ff477816 */ /* 0x002fc80000000047 */
[----:B------:R0:W2:Y:S02]  /*1dc0*/  @!P0 LDG.E.U16 R70, desc[UR6][R72.64] ;  /* 0x0000000648468981 */ /* 0x0000a4000c1e1500 */
[----:B0-----:R-:W-:-:S05]  /*1dd0*/  IMAD.WIDE R72, R3, 0x2, R50 ;  /* 0x0000000203487825 */ /* 0x001fca00078e0232 */
[----:B------:R0:W3:Y:S04]  /*1de0*/  @!P0 LDG.E.U16 R71, desc[UR6][R72.64] ;  /* 0x0000000648478981 */ /* 0x0000e8000c1e1500 */
[----:B----4-:R1:W-:Y:S01]  /*1df0*/  STS.U16 [R59+UR4], R35 ;  /* 0x000000233b007988 */ /* 0x0103e20008000404 */
[----:B0-----:R-:W-:Y:S01]  /*1e00*/  IMAD.WIDE R72, R3, 0x2, R52 ;  /* 0x0000000203487825 */ /* 0x001fe200078e0234 */
[----:B-1----:R-:W-:-:S06]  /*1e10*/  PRMT R35, RZ, 0x7610, R35 ;  /* 0x00007610ff237816 */ /* 0x002fcc0000000023 */
[----:B------:R0:W4:Y:S04]  /*1e20*/  @!P0 LDG.E.U16 R35, desc[UR6][R72.64] ;  /* 0x0000000648238981 */ /* 0x000128000c1e1500 */
[----:B-----5:R1:W-:Y:S01]  /*1e30*/  STS.U16 [R59+UR4+0x200], R33 ;  /* 0x000200213b007988 */ /* 0x0203e20008000404 */
[----:B0-----:R-:W-:Y:S01]  /*1e40*/  IMAD.WIDE R72, R3, 0x2, R54 ;  /* 0x0000000203487825 */ /* 0x001fe200078e0236 */
[----:B-1----:R-:W-:-:S06]  /*1e50*/  PRMT R33, RZ, 0x7610, R33 ;  /* 0x00007610ff217816 */ /* 0x002fcc0000000021 */
[----:B------:R0:W5:Y:S04]  /*1e60*/  @!P0 LDG.E.U16 R33, desc[UR6][R72.64] ;  /* 0x0000000648218981 */ /* 0x000168000c1e1500 */
[----:B------:R-:W-:Y:S01]  /*1e70*/  STS.U16 [R59+UR4+0x400], R18 ;  /* 0x000400123b007988 */ /* 0x000fe20008000404 */
[----:B0-----:R-:W-:Y:S02]  /*1e80*/  IMAD.MOV.U32 R72, RZ, RZ, R21 ;  /* 0x000000ffff487224 */ /* 0x001fe400078e0015 */
[--C-:B------:R-:W-:Y:S01]  /*1e90*/  IMAD.MOV.U32 R73, RZ, RZ, R16.reuse ;  /* 0x000000ffff497224 */ /* 0x100fe200078e0010 */
[----:B------:R-:W-:Y:S01]  /*1ea0*/  PRMT R16, RZ, 0x7610, R16 ;  /* 0x00007610ff107816 */ /* 0x000fe20000000010 */
[----:B------:R-:W-:-:S05]  /*1eb0*/  IMAD.WIDE R74, R3, 0x2, R72 ;  /* 0x00000002034a7825 */ /* 0x000fca00078e0248 */
[----:B------:R0:W5:Y:S04]  /*1ec0*/  @!P0 LDG.E.U16 R16, desc[UR6][R74.64] ;  /* 0x000000064a108981 */ /* 0x000168000c1e1500 */
[----:B------:R1:W-:Y:S01]  /*1ed0*/  STS.U16 [R59+UR4+0x600], R19 ;  /* 0x000600133b007988 */ /* 0x0003e20008000404 */
[--C-:B0-----:R-:W-:Y:S01]  /*1ee0*/  IMAD.MOV.U32 R74, RZ, RZ, R65.reuse ;  /* 0x000000ffff4a7224 */ /* 0x101fe200078e0041 */
[----:B------:R-:W-:Y:S01]  /*1ef0*/  PRMT R65, RZ, 0x7610, R65 ;  /* 0x00007610ff417816 */ /* 0x000fe20000000041 */
[----:B------:R-:W-:Y:S02]  /*1f00*/  IMAD.MOV.U32 R75, RZ, RZ, R17 ;  /* 0x000000ffff4b7224 */ /* 0x000fe400078e0011 */
[----:B-1----:R-:W-:-:S05]  /*1f10*/  IMAD.WIDE R18, R3, 0x2, R74 ;  /* 0x0000000203127825 */ /* 0x002fca00078e024a */
[----:B------:R0:W5:Y:S04]  /*1f20*/  @!P0 LDG.E.U16 R65, desc[UR6][R18.64] ;  /* 0x0000000612418981 */ /* 0x000168000c1e1500 */
[----:B------:R-:W-:Y:S01]  /*1f30*/  STS.U16 [R59+UR4+0x800], R22 ;  /* 0x000800163b007988 */ /* 0x000fe20008000404 */
[----:B0-----:R-:W-:-:S05]  /*1f40*/  IMAD.WIDE R18, R3, 0x2, R76 ;  /* 0x0000000203127825 */ /* 0x001fca00078e024c */
[----:B------:R-:W5:Y:S01]  /*1f50*/  @!P0 LDG.E.U16 R20, desc[UR6][R18.64] ;  /* 0x0000000612148981 */ /* 0x000f62000c1e1500 */
[----:B------:R-:W-:Y:S01]  /*1f60*/  VIADD R0, R0, 0xffffffff ;  /* 0xffffffff00007836 */ /* 0x000fe20000000000 */
[----:B------:R-:W-:Y:S01]  /*1f70*/  UIADD3 UR5, UR5, -0x20, URZ ;  /* 0xffffffe005057890 */ /* 0x000fe2000fffe03f */
[----:B------:R-:W-:Y:S01]  /*1f80*/  IMAD.WIDE R14, R2, 0x2, R14 ;  /* 0x00000002020e7825 */ /* 0x000fe200078e020e */
[----:B------:R-:W-:Y:S02]  /*1f90*/  STS.U16 [R59+UR4+0xa00], R23 ;  /* 0x000a00173b007988 */ /* 0x000fe40008000404 */
[----:B------:R-:W-:Y:S01]  /*1fa0*/  ISETP.NE.U32.AND P0, PT, R0, RZ, PT ;  /* 0x000000ff0000720c */ /* 0x000fe20003f05070 */
[C---:B------:R-:W-:Y:S01]  /*1fb0*/  IMAD.WIDE R74, R2.reuse, 0x2, R74 ;  /* 0x00000002024a7825 */ /* 0x040fe200078e024a */
[----:B------:R-:W-:Y:S03]  /*1fc0*/  STS.U16 [R59+UR4+0xc00], R32 ;  /* 0x000c00203b007988 */ /* 0x000fe60008000404 */
[----:B------:R-:W-:-:S04]  /*1fd0*/  IMAD.WIDE R72, R2, 0x2, R72 ;  /* 0x0000000202487825 */ /* 0x000fc800078e0248 */
[----:B------:R-:W-:-:S04]  /*1fe0*/  IMAD.WIDE R12, R2, 0x2, R12 ;  /* 0x00000002020c7825 */ /* 0x000fc800078e020c */
[C---:B------:R-:W-:Y:S01]  /*1ff0*/  IMAD.WIDE R10, R2.reuse, 0x2, R10 ;  /* 0x00000002020a7825 */ /* 0x040fe200078e020a */
[----:B------:R-:W-:Y:S03]  /*2000*/  STS.U16 [R59+UR4+0xe00], R34 ;  /* 0x000e00223b007988 */ /* 0x000fe60008000404 */
[----:B------:R-:W-:-:S04]  /*2010*/  IMAD.WIDE R54, R2, 0x2, R54 ;  /* 0x0000000202367825 */ /* 0x000fc800078e0236 */
[----:B------:R-:W-:-:S04]  /*2020*/  IMAD.WIDE R50, R2, 0x2, R50 ;  /* 0x0000000202327825 */ /* 0x000fc800078e0232 */
[----:B------:R-:W-:-:S04]  /*2030*/  IMAD.WIDE R46, R2, 0x2, R46 ;  /* 0x00000002022e7825 */ /* 0x000fc800078e022e */
[C---:B------:R-:W-:Y:S01]  /*2040*/  IMAD.WIDE R42, R2.reuse, 0x2, R42 ;  /* 0x00000002022a7825 */ /* 0x040fe200078e022a */
[----:B------:R0:W-:Y:S03]  /*2050*/  STS.U16 [R59+UR4+0x1000], R69 ;  /* 0x001000453b007988 */ /* 0x0001e60008000404 */
[----:B------:R-:W-:-:S04]  /*2060*/  IMAD.WIDE R40, R2, 0x2, R40 ;  /* 0x0000000202287825 */ /* 0x000fc800078e0228 */
[----:B------:R-:W-:-:S04]  /*2070*/  IMAD.WIDE R38, R2, 0x2, R38 ;  /* 0x0000000202267825 */ /* 0x000fc800078e0226 */
[----:B0-----:R-:W-:-:S04]  /*2080*/  IMAD.WIDE R68, R2, 0x2, R76 ;  /* 0x0000000202447825 */ /* 0x001fc800078e024c */
[----:B------:R-:W-:-:S04]  /*2090*/  IMAD.WIDE R36, R2, 0x2, R36 ;  /* 0x0000000202247825 */ /* 0x000fc800078e0224 */
[----:B------:R-:W-:Y:S01]  /*20a0*/  IMAD.WIDE R66, R4, 0x2, R66 ;  /* 0x0000000204427825 */ /* 0x000fe200078e0242 */
[----:B--2---:R-:W-:Y:S04]  /*20b0*/  STS.U16 [R59+UR4+0x1200], R70 ;  /* 0x001200463b007988 */ /* 0x004fe80008000404 */
[----:B---3--:R0:W-:Y:S02]  /*20c0*/  STS.U16 [R59+UR4+0x1400], R71 ;  /* 0x001400473b007988 */ /* 0x0081e40008000404 */
[----:B0-----:R-:W-:-:S04]  /*20d0*/  IMAD.WIDE R70, R2, 0x2, R52 ;  /* 0x0000000202467825 */ /* 0x001fc800078e0234 */
[----:B------:R-:W-:Y:S02]  /*20e0*/  IMAD.MOV.U32 R53, RZ, RZ, R70 ;  /* 0x000000ffff357224 */ /* 0x000fe400078e0046 */
[----:B------:R-:W-:Y:S02]  /*20f0*/  IMAD.MOV.U32 R52, RZ, RZ, R71 ;  /* 0x000000ffff347224 */ /* 0x000fe400078e0047 */
[C---:B------:R-:W-:Y:S01]  /*2100*/  IMAD.WIDE R70, R2.reuse, 0x2, R48 ;  /* 0x0000000202467825 */ /* 0x040fe200078e0230 */
[----:B----4-:R-:W-:Y:S03]  /*2110*/  STS.U16 [R59+UR4+0x1600], R35 ;  /* 0x001600233b007988 */ /* 0x010fe60008000404 */
[----:B------:R-:W-:Y:S01]  /*2120*/  IMAD.MOV.U32 R48, RZ, RZ, R71 ;  /* 0x000000ffff307224 */ /* 0x000fe200078e0047 */
[----:B------:R-:W-:Y:S01]  /*2130*/  MOV R49, R70 ;  /* 0x0000004600317202 */ /* 0x000fe20000000f00 */
[----:B------:R-:W-:-:S04]  /*2140*/  IMAD.WIDE R70, R2, 0x2, R44 ;  /* 0x0000000202467825 */ /* 0x000fc800078e022c */
[----:B------:R-:W-:Y:S02]  /*2150*/  IMAD.MOV.U32 R45, RZ, RZ, R70 ;  /* 0x000000ffff2d7224 */ /* 0x000fe400078e0046 */
[----:B------:R-:W-:Y:S01]  /*2160*/  IMAD.MOV.U32 R44, RZ, RZ, R71 ;  /* 0x000000ffff2c7224 */ /* 0x000fe200078e0047 */
[----:B-----5:R-:W-:Y:S04]  /*2170*/  STS.U16 [R59+UR4+0x1800], R33 ;  /* 0x001800213b007988 */ /* 0x020fe80008000404 */
[----:B------:R-:W-:Y:S04]  /*2180*/  STS.U16 [R59+UR4+0x1a00], R16 ;  /* 0x001a00103b007988 */ /* 0x000fe80008000404 */
[----:B------:R0:W-:Y:S02]  /*2190*/  STS.U16 [R59+UR4+0x1c00], R65 ;  /* 0x001c00413b007988 */ /* 0x0001e40008000404 */
[----:B0-----:R-:W-:-:S02]  /*21a0*/  IMAD.MOV.U32 R65, RZ, RZ, R74 ;  /* 0x000000ffff417224 */ /* 0x001fc400078e004a */
[----:B------:R-:W-:Y:S01]  /*21b0*/  STS.U16 [R59+UR4+0x1e00], R20 ;  /* 0x001e00143b007988 */ /* 0x000fe20008000404 */
[----:B------:R-:W-:Y:S06]  /*21c0*/  BAR.SYNC.DEFER_BLOCKING 0x0 ;  /* 0x0000000000007b1d */ /* 0x000fec0000010000 */
[----:B------:R-:W-:Y:S04]  /*21d0*/  LDSM.16.MT88.4 R32, [R57+0x2000] ;  /* 0x002000003920783b */ /* 0x000fe80000004200 */
[----:B------:R-:W0:Y:S04]  /*21e0*/  LDSM.16.M88.4 R20, [R56] ;  /* 0x000000003814783b */ /* 0x000e280000000200 */
[----:B------:R-:W1:Y:S01]  /*21f0*/  LDSM.16.M88.4 R16, [R56+0x1000] ;  /* 0x001000003810783b */ /* 0x000e620000000200 */
[C---:B0-----:R-:W-:Y:S06]  /*2200*/  HMMA.16816.F32 R24, R32.reuse, R20, R24 ;  /* 0x000000142018723c */ /* 0x041fec0000001818 */
[----:B-1----:R-:W-:Y:S01]  /*2210*/  HMMA.16816.F32 R28, R32, R16, R28 ;  /* 0x00000010201c723c */ /* 0x002fe2000000181c */
[----:B------:R-:W0:Y:S01]  /*2220*/  LDSM.16.MT88.4 R32, [R57+0x2200] ;  /* 0x002200003920783b */ /* 0x000e220000004200 */
[----:B------:R-:W-:-:S02]  /*2230*/  IMAD.MOV.U32 R20, RZ, RZ, R69 ;  /* 0x000000ffff147224 */ /* 0x000fc400078e0045 */
[----:B------:R-:W-:-:S03]  /*2240*/  IMAD.MOV.U32 R21, RZ, RZ, R72 ;  /* 0x000000ffff157224 */ /* 0x000fc600078e0048 */
[----:B------:R-:W-:Y:S02]  /*2250*/  IMAD.MOV.U32 R17, RZ, RZ, R75 ;  /* 0x000000ffff117224 */ /* 0x000fe400078e004b */
[----:B------:R-:W-:-:S09]  /*2260*/  IMAD.MOV.U32 R16, RZ, RZ, R73 ;  /* 0x000000ffff107224 */ /* 0x000fd200078e0049 */
[C---:B0-----:R-:W-:Y:S06]  /*2270*/  HMMA.16816.F32 R24, R32.reuse, R22, R24 ;  /* 0x000000162018723c */ /* 0x041fec0000001818 */
[----:B------:R-:W-:Y:S01]  /*2280*/  HMMA.16816.F32 R28, R32, R18, R28 ;  /* 0x00000012201c723c */ /* 0x000fe2000000181c */
[----:B------:R-:W-:Y:S02]  /*2290*/  IMAD.MOV.U32 R22, RZ, RZ, R10 ;  /* 0x000000ffff167224 */ /* 0x000fe400078e000a */
[----:B------:R-:W-:-:S04]  /*22a0*/  IMAD.MOV.U32 R23, RZ, RZ, R11 ;  /* 0x000000ffff177224 */ /* 0x000fc800078e000b */
[----:B------:R-:W-:Y:S02]  /*22b0*/  IMAD.MOV.U32 R18, RZ, RZ, R14 ;  /* 0x000000ffff127224 */ /* 0x000fe400078e000e */
[----:B------:R-:W-:Y:S02]  /*22c0*/  IMAD.MOV.U32 R19, RZ, RZ, R15 ;  /* 0x000000ffff137224 */ /* 0x000fe400078e000f */
[----:B------:R-:W-:Y:S02]  /*22d0*/  IMAD.MOV.U32 R14, RZ, RZ, R12 ;  /* 0x000000ffff0e7224 */ /* 0x000fe400078e000c */
[----:B------:R-:W-:Y:S01]  /*22e0*/  IMAD.MOV.U32 R15, RZ, RZ, R13 ;  /* 0x000000ffff0f7224 */ /* 0x000fe200078e000d */
[----:B------:R-:W-:Y:S10]  /*22f0*/  @P0 BRA `(.L_x_1) ;  /* 0xfffffff400b80947 */ /* 0x000ff4000383ffff */
[----:B------:R-:W-:Y:S02]  /*2300*/  F2FP.F16.F32.PACK_AB R27, R31, R27 ;  /* 0x0000001b1f1b723e */ /* 0x000fe400000000ff */
[----:B------:R-:W-:Y:S02]  /*2310*/  F2FP.F16.F32.PACK_AB R26, R30, R26 ;  /* 0x0000001a1e1a723e */ /* 0x000fe400000000ff */
[----:B------:R-:W-:Y:S02]  /*2320*/  F2FP.F16.F32.PACK_AB R25, R29, R25 ;  /* 0x000000191d19723e */ /* 0x000fe400000000ff */
[----:B------:R-:W-:-:S07]  /*2330*/  F2FP.F16.F32.PACK_AB R24, R28, R24 ;  /* 0x000000181c18723e */ /* 0x000fce00000000ff */
.L_x_0:
[----:B------:R-:W0:Y:S01]  /*2340*/  S2R R7, SR_TID.X ;  /* 0x0000000000077919 */ /* 0x000e220000002100 */
[----:B------:R-:W1:Y:S01]  /*2350*/  S2UR UR5, SR_CgaCtaId ;  /* 0x00000000000579c3 */ /* 0x000e620000008800 */
[----:B------:R-:W-:Y:S01]  /*2360*/  UMOV UR4, 0x400 ;  /* 0x0000040000047882 */ /* 0x000fe20000000000 */
[----:B------:R-:W-:Y:S01]  /*2370*/  ULDC.64 UR8, c[0x0][0x220] ;  /* 0x0000880000087ab9 */ /* 0x000fe20000000a00 */
[----:B------:R-:W-:Y:S01]  /*2380*/  ULDC.64 UR10, c[0x0][0x228] ;  /* 0x00008a00000a7ab9 */ /* 0x000fe20000000a00 */
[----:B------:R-:W-:-:S04]  /*2390*/  LOP3.LUT R13, R60, 0x60, R62, 0xfe, !PT ;  /* 0x000000603c0d7812 */ /* 0x000fc800078efe3e */
[----:B------:R-:W-:Y:S01]  /*23a0*/  BAR.SYNC.DEFER_BLOCKING 0x0 ;  /* 0x0000000000007b1d */ /* 0x000fe20000010000 */
[----:B------:R-:W-:Y:S02]  /*23b0*/  ISETP.GE.AND P0, PT, R64, UR10, PT ;  /* 0x0000000a40007c0c */ /* 0x000fe4000bf06270 */
[----:B------:R-:W-:-:S05]  /*23c0*/  LOP3.LUT R18, R60, 0x40, R62, 0xfe, !PT ;  /* 0x000000403c127812 */ /* 0x000fca00078efe3e */
[----:B------:R-:W2:Y:S01]  /*23d0*/  LDC R14, c[0x0][0x248] ;  /* 0x00009200ff0e7b82 */ /* 0x000ea20000000800 */
[----:B-1----:R-:W-:-:S03]  /*23e0*/  ULEA UR4, UR5, UR4, 0x18 ;  /* 0x0000000405047291 */ /* 0x002fc6000f8ec03f */
[----:B------:R-:W-:Y:S01]  /*23f0*/  ULDC UR5, c[0x0][0x244] ;  /* 0x0000910000057ab9 */ /* 0x000fe20000000800 */
[C---:B0-----:R-:W-:Y:S01]  /*2400*/  LOP3.LUT R0, R7.reuse, 0xe0, RZ, 0xc0, !PT ;  /* 0x000000e007007812 */ /* 0x041fe200078ec0ff */
[----:B------:R-:W-:Y:S01]  /*2410*/  IMAD.SHL.U32 R2, R7, 0x80, RZ ;  /* 0x0000008007027824 */ /* 0x000fe200078e00ff */
[----:B------:R-:W-:-:S03]  /*2420*/  LOP3.LUT R61, R61, 0x1c, R7, 0xf8, !PT ;  /* 0x0000001c3d3d7812 */ /* 0x000fc600078ef807 */
[----:B------:R-:W-:Y:S01]  /*2430*/  IMAD.SHL.U32 R0, R0, 0x4, RZ ;  /* 0x0000000400007824 */ /* 0x000fe200078e00ff */
[----:B------:R-:W-:-:S04]  /*2440*/  LOP3.LUT R2, R2, 0xc00, RZ, 0xc0, !PT ;  /* 0x00000c0002027812 */ /* 0x000fc800078ec0ff */
[----:B------:R-:W-:Y:S01]  /*2450*/  LOP3.LUT R61, R61, R0, RZ, 0xfc, !PT ;  /* 0x000000003d3d7212 */ /* 0x000fe200078efcff */
[----:B------:R-:W-:-:S03]  /*2460*/  IMAD R2, R63, 0x4, R2 ;  /* 0x000000043f027824 */ /* 0x000fc600078e0202 */
[C---:B------:R-:W-:Y:S01]  /*2470*/  LOP3.LUT R0, R61.reuse, 0x40, RZ, 0x3c, !PT ;  /* 0x000000403d007812 */ /* 0x040fe200078e3cff */
[----:B------:R-:W-:Y:S01]  /*2480*/  STS [R61+UR4], R24 ;  /* 0x000000183d007988 */ /* 0x000fe20008000804 */
[C---:B------:R-:W-:Y:S02]  /*2490*/  LOP3.LUT R3, R61.reuse, 0x20, RZ, 0x3c, !PT ;  /* 0x000000203d037812 */ /* 0x040fe400078e3cff */
[----:B------:R-:W-:Y:S01]  /*24a0*/  LOP3.LUT R4, R61, 0x60, RZ, 0x3c, !PT ;  /* 0x000000603d047812 */ /* 0x000fe200078e3cff */
[----:B------:R0:W-:Y:S01]  /*24b0*/  STS [R0+UR4+0x800], R25 ;  /* 0x0008001900007988 */ /* 0x0001e20008000804 */
[----:B------:R-:W-:Y:S01]  /*24c0*/  LOP3.LUT R8, R2, 0xe0, R7, 0x78, !PT ;  /* 0x000000e002087812 */ /* 0x000fe200078e7807 */
[----:B------:R-:W-:Y:S02]  /*24d0*/  IMAD R2, R64, UR5, RZ ;  /* 0x0000000540027c24 */ /* 0x000fe4000f8e02ff */
[----:B------:R-:W-:Y:S03]  /*24e0*/  STS [R3+UR4+0x400], R26 ;  /* 0x0004001a03007988 */ /* 0x000fe60008000804 */
[----:B------:R-:W-:Y:S01]  /*24f0*/  LEA R12, P1, R2, UR8, 0x1 ;  /* 0x00000008020c7c11 */ /* 0x000fe2000f8208ff */
[----:B------:R1:W-:Y:S01]  /*2500*/  STS [R4+UR4+0xc00], R27 ;  /* 0x000c001b04007988 */ /* 0x0003e20008000804 */
[----:B0-----:R-:W-:Y:S01]  /*2510*/  LOP3.LUT R0, R60, R62, RZ, 0xfc, !PT ;  /* 0x0000003e3c007212 */ /* 0x001fe200078efcff */
[----:B------:R-:W-:Y:S01]  /*2520*/  BAR.SYNC.DEFER_BLOCKING 0x0 ;  /* 0x0000000000007b1d */ /* 0x000fe20000010000 */
[----:B------:R-:W-:-:S02]  /*2530*/  LEA.HI.X.SX32 R16, R2, UR9, 0x1, P1 ;  /* 0x0000000902107c11 */ /* 0x000fc400088f0eff */
[C---:B------:R-:W-:Y:S01]  /*2540*/  ISETP.LT.AND P1, PT, R0.reuse, UR11, !P0 ;  /* 0x0000000b00007c0c */ /* 0x040fe2000c721270 */
[----:B--2---:R-:W-:Y:S01]  /*2550*/  IMAD R5, R0, R14, RZ ;  /* 0x0000000e00057224 */ /* 0x004fe200078e02ff */
[C-C-:B------:R-:W-:Y:S02]  /*2560*/  LOP3.LUT R0, R60.reuse, 0x20, R62.reuse, 0xfe, !PT ;  /* 0x000000203c007812 */ /* 0x140fe400078efe3e */
[C-C-:B-1----:R-:W-:Y:S02]  /*2570*/  LOP3.LUT R4, R60.reuse, 0x50, R62.reuse, 0xfe, !PT ;  /* 0x000000503c047812 */ /* 0x142fe400078efe3e */
[----:B------:R-:W-:Y:S02]  /*2580*/  LOP3.LUT R62, R60, 0x10, R62, 0xfe, !PT ;  /* 0x000000103c3e7812 */ /* 0x000fe400078efe3e */
[----:B------:R-:W-:Y:S02]  /*2590*/  LEA R2, P2, R5, R12, 0x1 ;  /* 0x0000000c05027211 */ /* 0x000fe400078408ff */
[----:B------:R-:W-:Y:S01]  /*25a0*/  LEA.HI R60, R7, R60, RZ, 0x1c ;  /* 0x0000003c073c7211 */ /* 0x000fe200078fe0ff */
[----:B------:R-:W-:Y:S01]  /*25b0*/  IMAD R6, R62, R14, RZ ;  /* 0x0000000e3e067224 */ /* 0x000fe200078e02ff */
[----:B------:R-:W-:Y:S01]  /*25c0*/  LEA.HI.X.SX32 R3, R5, R16, 0x1, P2 ;  /* 0x0000001005037211 */ /* 0x000fe200010f0eff */
[----:B------:R-:W-:Y:S01]  /*25d0*/  IMAD R7, R14, 0x20, R5 ;  /* 0x000000200e077824 */ /* 0x000fe200078e0205 */
[----:B------:R-:W-:-:S02]  /*25e0*/  ISETP.LT.AND P2, PT, R4, UR11, !P0 ;  /* 0x0000000b04007c0c */ /* 0x000fc4000c741270 */
[----:B------:R-:W-:Y:S01]  /*25f0*/  LEA R4, P3, R6, R12, 0x1 ;  /* 0x0000000c06047211 */ /* 0x000fe200078608ff */
[----:B------:R-:W-:Y:S01]  /*2600*/  IMAD R9, R14, 0x20, R7 ;  /* 0x000000200e097824 */ /* 0x000fe200078e0207 */
[----:B------:R-:W-:Y:S02]  /*2610*/  ISETP.LT.AND P6, PT, R62, UR11, !P0 ;  /* 0x0000000b3e007c0c */ /* 0x000fe4000c7c1270 */
[----:B------:R-:W-:Y:S01]  /*2620*/  ISETP.LT.AND P5, PT, R0, UR11, !P0 ;  /* 0x0000000b00007c0c */ /* 0x000fe2000c7a1270 */
[----:B------:R-:W0:Y:S01]  /*2630*/  LDS R17, [R8+UR4] ;  /* 0x0000000408117984 */ /* 0x000e220008000800 */
[----:B------:R-:W-:Y:S01]  /*2640*/  VIADD R0, R60, 0x30 ;  /* 0x000000303c007836 */ /* 0x000fe20000000000 */
[----:B------:R-:W-:Y:S01]  /*2650*/  LEA.HI.X.SX32 R5, R6, R16, 0x1, P3 ;  /* 0x0000001006057211 */ /* 0x000fe200018f0eff */
[----:B------:R-:W-:Y:S01]  /*2660*/  VIADD R60, R60, 0x70 ;  /* 0x000000703c3c7836 */ /* 0x000fe20000000000 */
[----:B------:R-:W1:Y:S01]  /*2670*/  LDS R19, [R8+UR4+0x100] ;  /* 0x0001000408137984 */ /* 0x000e620008000800 */
[----:B------:R-:W-:Y:S01]  /*2680*/  IMAD R11, R14, 0x10, R9 ;  /* 0x000000100e0b7824 */ /* 0x000fe200078e0209 */
[C---:B------:R-:W-:Y:S01]  /*2690*/  ISETP.LT.AND P4, PT, R0.reuse, UR11, !P0 ;  /* 0x0000000b00007c0c */ /* 0x040fe2000c781270 */
[-C--:B------:R-:W-:Y:S01]  /*26a0*/  IMAD R0, R0, R14.reuse, RZ ;  /* 0x0000000e00007224 */ /* 0x080fe200078e02ff */
[----:B------:R-:W2:Y:S01]  /*26b0*/  LDS R21, [R8+UR4+0x200] ;  /* 0x0002000408157984 */ /* 0x000ea20008000800 */
[----:B------:R-:W-:-:S02]  /*26c0*/  IMAD R15, R60, R14, RZ ;  /* 0x0000000e3c0f7224 */ /* 0x000fc400078e02ff */
[----:B------:R-:W-:Y:S01]  /*26d0*/  IMAD R14, R14, 0x10, R11 ;  /* 0x000000100e0e7824 */ /* 0x000fe200078e020b */
[----:B------:R3:W4:Y:S04]  /*26e0*/  LDS R23, [R8+UR4+0x300] ;  /* 0x0003000408177984 */ /* 0x0007280008000800 */
[----:B0-----:R0:W-:Y:S01]  /*26f0*/  @P1 STG.E.U16 desc[UR6][R2.64], R17 ;  /* 0x0000001102001986 */ /* 0x0011e2000c101506 */
[----:B------:R-:W-:-:S03]  /*2700*/  LEA R6, P1, R7, R12, 0x1 ;  /* 0x0000000c07067211 */ /* 0x000fc600078208ff */
[----:B-1----:R1:W-:Y:S01]  /*2710*/  @P6 STG.E.U16 desc[UR6][R4.64], R19 ;  /* 0x0000001304006986 */ /* 0x0023e2000c101506 */
[----:B------:R-:W-:Y:S02]  /*2720*/  LEA.HI.X.SX32 R7, R7, R16, 0x1, P1 ;  /* 0x0000001007077211 */ /* 0x000fe400008f0eff */
[-C--:B---3--:R-:W-:Y:S02]  /*2730*/  LEA R8, P1, R9, R12.reuse, 0x1 ;  /* 0x0000000c09087211 */ /* 0x088fe400078208ff */
[----:B------:R-:W-:Y:S01]  /*2740*/  LEA R10, P6, R11, R12, 0x1 ;  /* 0x0000000c0b0a7211 */ /* 0x000fe200078c08ff */
[----:B--2---:R2:W-:Y:S01]  /*2750*/  @P5 STG.E.U16 desc[UR6][R6.64], R21 ;  /* 0x0000001506005986 */ /* 0x0045e2000c101506 */
[----:B------:R-:W-:Y:S02]  /*2760*/  LEA.HI.X.SX32 R9, R9, R16, 0x1, P1 ;  /* 0x0000001009097211 */ /* 0x000fe400008f0eff */
[----:B0-----:R-:W-:Y:S02]  /*2770*/  LEA R2, P3, R0, R12, 0x1 ;  /* 0x0000000c00027211 */ /* 0x001fe400078608ff */
[----:B------:R-:W-:-:S02]  /*2780*/  PRMT R17, R17, 0x7632, R17 ;  /* 0x0000763211117816 */ /* 0x000fc40000000011 */
[----:B-1----:R-:W-:Y:S02]  /*2790*/  LEA R4, P1, R14, R12, 0x1 ;  /* 0x0000000c0e047211 */ /* 0x002fe400078208ff */
[-C--:B------:R-:W-:Y:S02]  /*27a0*/  LEA.HI.X.SX32 R3, R0, R16.reuse, 0x1, P3 ;  /* 0x0000001000037211 */ /* 0x080fe400018f0eff */
[----:B------:R-:W-:Y:S02]  /*27b0*/  ISETP.LT.AND P3, PT, R18, UR11, !P0 ;  /* 0x0000000b12007c0c */ /* 0x000fe4000c761270 */
[----:B------:R-:W-:Y:S01]  /*27c0*/  LEA.HI.X.SX32 R5, R14, R16, 0x1, P1 ;  /* 0x000000100e057211 */ /* 0x000fe200008f0eff */
[----:B----4-:R2:W-:Y:S01]  /*27d0*/  @P4 STG.E.U16 desc[UR6][R2.64], R23 ;  /* 0x0000001702004986 */ /* 0x0105e2000c101506 */
[----:B------:R-:W-:Y:S02]  /*27e0*/  ISETP.LT.AND P1, PT, R13, UR11, !P0 ;  /* 0x0000000b0d007c0c */ /* 0x000fe4000c721270 */
[----:B------:R-:W-:-:S02]  /*27f0*/  ISETP.LT.AND P0, PT, R60, UR11, !P0 ;  /* 0x0000000b3c007c0c */ /* 0x000fc4000c701270 */
[----:B------:R-:W-:Y:S02]  /*2800*/  LEA.HI.X.SX32 R11, R11, R16, 0x1, P6 ;  /* 0x000000100b0b7211 */ /* 0x000fe400030f0eff */
[----:B------:R-:W-:Y:S02]  /*2810*/  PRMT R19, R19, 0x7632, R19 ;  /* 0x0000763213137816 */ /* 0x000fe40000000013 */
[----:B------:R-:W-:Y:S01]  /*2820*/  PRMT R0, R21, 0x7632, R0 ;  /* 0x0000763215007816 */ /* 0x000fe20000000000 */
[----:B------:R2:W-:Y:S01]  /*2830*/  @P3 STG.E.U16 desc[UR6][R8.64], R17 ;  /* 0x0000001108003986 */ /* 0x0005e2000c101506 */
[----:B------:R-:W-:-:S03]  /*2840*/  LEA R12, P6, R15, R12, 0x1 ;  /* 0x0000000c0f0c7211 */ /* 0x000fc600078c08ff */
[----:B------:R2:W-:Y:S01]  /*2850*/  @P2 STG.E.U16 desc[UR6][R10.64], R19 ;  /* 0x000000130a002986 */ /* 0x0005e2000c101506 */
[----:B------:R-:W-:-:S03]  /*2860*/  LEA.HI.X.SX32 R13, R15, R16, 0x1, P6 ;  /* 0x000000100f0d7211 */ /* 0x000fc600030f0eff */
[----:B------:R2:W-:Y:S01]  /*2870*/  @P1 STG.E.U16 desc[UR6][R4.64], R0 ;  /* 0x0000000004001986 */ /* 0x0005e2000c101506 */
[----:B------:R-:W-:Y:S05]  /*2880*/  @!P0 EXIT ;  /* 0x000000000000894d */ /* 0x000fea0003800000 */
[----:B--2---:R-:W-:-:S05]  /*2890*/  PRMT R6, R23, 0x7632, R6 ;  /* 0x0000763217067816 */ /* 0x004fca0000000006 */
[----:B------:R-:W-:Y:S01]  /*28a0*/  STG.E.U16 desc[UR6][R12.64], R6 ;  /* 0x000000060c007986 */ /* 0x000fe2000c101506 */
[----:B------:R-:W-:Y:S05]  /*28b0*/  EXIT ;  /* 0x000000000000794d */ /* 0x000fea0003800000 */
.L_x_2:
[----:B------:R-:W-:-:S00]  /*28c0*/  BRA `(.L_x_2) ;  /* 0xfffffffc00fc7947 */ /* 0x000fc0000383ffff */
[----:B------:R-:W-:-:S00]  /*28d0*/  NOP ;  /* 0x0000000000007918 */ /* 0x000fc00000000000 */
        /* <DEDUP_REMOVED lines=10> */
.L_x_3:


//--------------------- .nv.shared.matmul_kernel  --------------------------
	.section	.nv.shared.matmul_kernel,"aw",@nobits
	.sectionflags	@""
	.align	16
	.zero		1024


//--------------------- .nv.shared.reserved.0     --------------------------
	.section	.nv.shared.reserved.0,"aw",@nobits
	.weak		__nv_reservedSMEM_offset_0_alias
	.size		__nv_reservedSMEM_offset_0_alias, 0, 0
	.other		__nv_reservedSMEM_offset_0_alias,@"STO_CUDA_RESERVED_SHARED STV_DEFAULT"
__nv_reservedSMEM_offset_0_alias:
	.zero		0


//--------------------- .nv.constant0.matmul_kernel --------------------------
	.section	.nv.constant0.matmul_kernel,"a",@progbits
	.sectionflags	@""
	.align	4
.nv.constant0.matmul_kernel:
	.zero		608


//--------------------- SYMBOLS --------------------------

	.type		.nv.reservedSmem.offset0,@object
	.size		.nv.reservedSmem.offset0,0x4
